	.target	sm_90a

	.elftype	@"ET_EXEC"


//--------------------- .note.nv.tkinfo           --------------------------
	.section	.note.nv.tkinfo,"",@"SHT_NOTE"
	.sectionflags	@"SHF_NOTE_NV_TKINFO"
	.tkinfo
        /*0018*/ 	.word	0x00000002
        /*0030*/ 	.string	""
        /*0030*/ 	.string	"ptxas"
        /*0030*/ 	.string	"Cuda compilation tools, release 13.0, V13.0.88"
        /*0030*/ 	.string	"Build cuda_13.0.r13.0/compiler.36424714_0"
        /*0030*/ 	.string	"-arch sm_90a -m 64 "



//--------------------- .note.nv.cuinfo           --------------------------
	.section	.note.nv.cuinfo,"",@"SHT_NOTE"
	.sectionflags	@"SHF_NOTE_NV_CUINFO"
        /*0018*/ 	.short	0x0002
        /*001a*/ 	.short	0x005a
        /*001c*/ 	.short	0x0082
	.zero		2


//--------------------- .nv.info                  --------------------------
	.section	.nv.info,"",@"SHT_CUDA_INFO"
	.align	4


	//----- nvinfo : EIATTR_REGCOUNT
	.align		4
        /*0000*/ 	.byte	0x04, 0x2f
        /*0002*/ 	.short	(.L_12 - .L_11)
	.align		4
.L_11:
        /*0004*/ 	.word	index@(_ZN7cutlass13device_kernelINS_4gemm6kernel13GemmUniversalIN4cute5tupleIJiiiiEEENS1_10collective13CollectiveMmaINS1_37MainloopSm90TmaGmmaWarpSpecializedFP8ILi5ENS5_IJNS4_1CILi2EEESB_NSA_ILi1EEEEEENS1_35KernelTmaWarpSpecializedCooperativeEEENS5_IJNSA_ILi256EEENSA_ILi64EEENSA_ILi32EEEEEENS_12float_e4m3_tENS5_IJlSC_lEEESK_SL_NS4_8TiledMMAINS4_8MMA_AtomIJNS4_4SM904GMMA30MMA_64x64x32_F32E4M3E4M3_SS_TNILNSP_7ScaleInE1ELSR_1EEEEEENS4_6LayoutINS5_IJSB_SC_SC_EEENS5_IJSC_NSA_ILi0EEESW_EEEEENS5_IJNS4_10UnderscoreESZ_SZ_EEEEENS4_23SM90_TMA_LOAD_MULTICASTENS4_14ComposedLayoutINS4_7SwizzleILi1ELi4ELi3EEENS4_18smem_ptr_flag_bitsILi8EEENSU_INS5_IJNSA_ILi8EEESI_EEENS5_IJSI_SC_EEEEEEEvNS4_8identityES12_S1C_vS1D_EENS_8epilogue10collective6detail29Sm90TmaWarpSpecializedAdapterINS1G_15DefaultEpilogueISK_SL_SL_NS1F_6thread17LinearCombinationISK_Li1EffLNS1K_9ScaleType4KindE0ELNS_15FloatRoundStyleE2ESK_EENS1_15EpilogueDefaultEEEEEvvEEEEvNT_6ParamsE)
        /*0008*/ 	.word	0x000000a8


	//----- nvinfo : EIATTR_FRAME_SIZE
	.align		4
.L_12:
        /*000c*/ 	.byte	0x04, 0x11
        /*000e*/ 	.short	(.L_14 - .L_13)
	.align		4
.L_13:
        /*0010*/ 	.word	index@(_ZN7cutlass13device_kernelINS_4gemm6kernel13GemmUniversalIN4cute5tupleIJiiiiEEENS1_10collective13CollectiveMmaINS1_37MainloopSm90TmaGmmaWarpSpecializedFP8ILi5ENS5_IJNS4_1CILi2EEESB_NSA_ILi1EEEEEENS1_35KernelTmaWarpSpecializedCooperativeEEENS5_IJNSA_ILi256EEENSA_ILi64EEENSA_ILi32EEEEEENS_12float_e4m3_tENS5_IJlSC_lEEESK_SL_NS4_8TiledMMAINS4_8MMA_AtomIJNS4_4SM904GMMA30MMA_64x64x32_F32E4M3E4M3_SS_TNILNSP_7ScaleInE1ELSR_1EEEEEENS4_6LayoutINS5_IJSB_SC_SC_EEENS5_IJSC_NSA_ILi0EEESW_EEEEENS5_IJNS4_10UnderscoreESZ_SZ_EEEEENS4_23SM90_TMA_LOAD_MULTICASTENS4_14ComposedLayoutINS4_7SwizzleILi1ELi4ELi3EEENS4_18smem_ptr_flag_bitsILi8EEENSU_INS5_IJNSA_ILi8EEESI_EEENS5_IJSI_SC_EEEEEEEvNS4_8identityES12_S1C_vS1D_EENS_8epilogue10collective6detail29Sm90TmaWarpSpecializedAdapterINS1G_15DefaultEpilogueISK_SL_SL_NS1F_6thread17LinearCombinationISK_Li1EffLNS1K_9ScaleType4KindE0ELNS_15FloatRoundStyleE2ESK_EENS1_15EpilogueDefaultEEEEEvvEEEEvNT_6ParamsE)
        /*0014*/ 	.word	0x00000000


	//----- nvinfo : EIATTR_MIN_STACK_SIZE
	.align		4
.L_14:
        /*0018*/ 	.byte	0x04, 0x12
        /*001a*/ 	.short	(.L_16 - .L_15)
	.align		4
.L_15:
        /*001c*/ 	.word	index@(_ZN7cutlass13device_kernelINS_4gemm6kernel13GemmUniversalIN4cute5tupleIJiiiiEEENS1_10collective13CollectiveMmaINS1_37MainloopSm90TmaGmmaWarpSpecializedFP8ILi5ENS5_IJNS4_1CILi2EEESB_NSA_ILi1EEEEEENS1_35KernelTmaWarpSpecializedCooperativeEEENS5_IJNSA_ILi256EEENSA_ILi64EEENSA_ILi32EEEEEENS_12float_e4m3_tENS5_IJlSC_lEEESK_SL_NS4_8TiledMMAINS4_8MMA_AtomIJNS4_4SM904GMMA30MMA_64x64x32_F32E4M3E4M3_SS_TNILNSP_7ScaleInE1ELSR_1EEEEEENS4_6LayoutINS5_IJSB_SC_SC_EEENS5_IJSC_NSA_ILi0EEESW_EEEEENS5_IJNS4_10UnderscoreESZ_SZ_EEEEENS4_23SM90_TMA_LOAD_MULTICASTENS4_14ComposedLayoutINS4_7SwizzleILi1ELi4ELi3EEENS4_18smem_ptr_flag_bitsILi8EEENSU_INS5_IJNSA_ILi8EEESI_EEENS5_IJSI_SC_EEEEEEEvNS4_8identityES12_S1C_vS1D_EENS_8epilogue10collective6detail29Sm90TmaWarpSpecializedAdapterINS1G_15DefaultEpilogueISK_SL_SL_NS1F_6thread17LinearCombinationISK_Li1EffLNS1K_9ScaleType4KindE0ELNS_15FloatRoundStyleE2ESK_EENS1_15EpilogueDefaultEEEEEvvEEEEvNT_6ParamsE)
        /*0020*/ 	.word	0x00000000
.L_16:


//--------------------- .nv.compat                --------------------------
	.section	.nv.compat,"",@"SHT_CUDA_COMPAT_INFO"
	.align	4
        /*0000*/ 	.byte	0x02, 0x09, 0x01, 0x00, 0x02, 0x02, 0x04, 0x00, 0x02, 0x05, 0x05, 0x00, 0x03, 0x07, 0x01, 0x01
        /*0010*/ 	.byte	0x02, 0x03, 0x01, 0x00, 0x02, 0x06, 0x01, 0x00, 0x04, 0x0b, 0x08, 0x00, 0x00, 0x00, 0x00, 0x00
        /*0020*/ 	.byte	0x00, 0x00, 0x00, 0x00


//--------------------- .nv.info._ZN7cutlass13device_kernelINS_4gemm6kernel13GemmUniversalIN4cute5tupleIJiiiiEEENS1_10collective13CollectiveMmaINS1_37MainloopSm90TmaGmmaWarpSpecializedFP8ILi5ENS5_IJNS4_1CILi2EEESB_NSA_ILi1EEEEEENS1_35KernelTmaWarpSpecializedCooperativeEEENS5_IJNSA_ILi256EEENSA_ILi64EEENSA_ILi32EEEEEENS_12float_e4m3_tENS5_IJlSC_lEEESK_SL_NS4_8TiledMMAINS4_8MMA_AtomIJNS4_4SM904GMMA30MMA_64x64x32_F32E4M3E4M3_SS_TNILNSP_7ScaleInE1ELSR_1EEEEEENS4_6LayoutINS5_IJSB_SC_SC_EEENS5_IJSC_NSA_ILi0EEESW_EEEEENS5_IJNS4_10UnderscoreESZ_SZ_EEEEENS4_23SM90_TMA_LOAD_MULTICASTENS4_14ComposedLayoutINS4_7SwizzleILi1ELi4ELi3EEENS4_18smem_ptr_flag_bitsILi8EEENSU_INS5_IJNSA_ILi8EEESI_EEENS5_IJSI_SC_EEEEEEEvNS4_8identityES12_S1C_vS1D_EENS_8epilogue10collective6detail29Sm90TmaWarpSpecializedAdapterINS1G_15DefaultEpilogueISK_SL_SL_NS1F_6thread17LinearCombinationISK_Li1EffLNS1K_9ScaleType4KindE0ELNS_15FloatRoundStyleE2ESK_EENS1_15EpilogueDefaultEEEEEvvEEEEvNT_6ParamsE --------------------------
	.section	.nv.info._ZN7cutlass13device_kernelINS_4gemm6kernel13GemmUniversalIN4cute5tupleIJiiiiEEENS1_10collective13CollectiveMmaINS1_37MainloopSm90TmaGmmaWarpSpecializedFP8ILi5ENS5_IJNS4_1CILi2EEESB_NSA_ILi1EEEEEENS1_35KernelTmaWarpSpecializedCooperativeEEENS5_IJNSA_ILi256EEENSA_ILi64EEENSA_ILi32EEEEEENS_12float_e4m3_tENS5_IJlSC_lEEESK_SL_NS4_8TiledMMAINS4_8MMA_AtomIJNS4_4SM904GMMA30MMA_64x64x32_F32E4M3E4M3_SS_TNILNSP_7ScaleInE1ELSR_1EEEEEENS4_6LayoutINS5_IJSB_SC_SC_EEENS5_IJSC_NSA_ILi0EEESW_EEEEENS5_IJNS4_10UnderscoreESZ_SZ_EEEEENS4_23SM90_TMA_LOAD_MULTICASTENS4_14ComposedLayoutINS4_7SwizzleILi1ELi4ELi3EEENS4_18smem_ptr_flag_bitsILi8EEENSU_INS5_IJNSA_ILi8EEESI_EEENS5_IJSI_SC_EEEEEEEvNS4_8identityES12_S1C_vS1D_EENS_8epilogue10collective6detail29Sm90TmaWarpSpecializedAdapterINS1G_15DefaultEpilogueISK_SL_SL_NS1F_6thread17LinearCombinationISK_Li1EffLNS1K_9ScaleType4KindE0ELNS_15FloatRoundStyleE2ESK_EENS1_15EpilogueDefaultEEEEEvvEEEEvNT_6ParamsE,"",@"SHT_CUDA_INFO"
	.sectionflags	@""
	.align	4


	//----- nvinfo : EIATTR_CUDA_API_VERSION
	.align		4
        /*0000*/ 	.byte	0x04, 0x37
        /*0002*/ 	.short	(.L_18 - .L_17)
.L_17:
        /*0004*/ 	.word	0x00000082


	//----- nvinfo : EIATTR_KPARAM_INFO
	.align		4
.L_18:
        /*0008*/ 	.byte	0x04, 0x17
        /*000a*/ 	.short	(.L_20 - .L_19)
.L_19:
        /*000c*/ 	.word	0x00000000
        /*0010*/ 	.short	0x0000
        /*0012*/ 	.short	0x0070
        /*0014*/ 	.byte	0x00, 0xf0, 0x01, 0x10


	//----- nvinfo : EIATTR_SPARSE_MMA_MASK
	.align		4
.L_20:
        /*0018*/ 	.byte	0x03, 0x50
        /*001a*/ 	.short	0x0000


	//----- nvinfo : EIATTR_MAXREG_COUNT
	.align		4
        /*001c*/ 	.byte	0x03, 0x1b
        /*001e*/ 	.short	0x00a8


	//----- nvinfo : EIATTR_NUM_BARRIERS
	.align		4
        /*0020*/ 	.byte	0x02, 0x4c
        /*0022*/ 	.byte	0x01
	.zero		1


	//----- nvinfo : EIATTR_MERCURY_ISA_VERSION
	.align		4
        /*0024*/ 	.byte	0x03, 0x5f
        /*0026*/ 	.short	0x0101


	//----- nvinfo : EIATTR_INT_WARP_WIDE_INSTR_OFFSETS
	.align		4
        /*0028*/ 	.byte	0x04, 0x31
        /*002a*/ 	.short	(.L_22 - .L_21)


	//   ....[0]....
.L_21:
        /*002c*/ 	.word	0x000004c0


	//   ....[1]....
        /*0030*/ 	.word	0x000004f0


	//   ....[2]....
        /*0034*/ 	.word	0x00000670


	//----- nvinfo : EIATTR_COOP_GROUP_MASK_REGIDS
	.align		4
.L_22:
        /*0038*/ 	.byte	0x04, 0x29
        /*003a*/ 	.short	(.L_24 - .L_23)


	//   ....[0]....
.L_23:
        /*003c*/ 	.word	0xffffffff


	//   ....[1]....
        /*0040*/ 	.word	0xffffffff


	//   ....[2]....
        /*0044*/ 	.word	0xffffffff


	//   ....[3]....
        /*0048*/ 	.word	0xffffffff


	//   ....[4]....
        /*004c*/ 	.word	0xffffffff


	//   ....[5]....
        /*0050*/ 	.word	0xffffffff


	//----- nvinfo : EIATTR_COOP_GROUP_INSTR_OFFSETS
	.align		4
.L_24:
        /*0054*/ 	.byte	0x04, 0x28
        /*0056*/ 	.short	(.L_26 - .L_25)


	//   ....[0]....
.L_25:
        /*0058*/ 	.word	0x00000060


	//   ....[1]....
        /*005c*/ 	.word	0x00000070


	//   ....[2]....
        /*0060*/ 	.word	0x00000130


	//   ....[3]....
        /*0064*/ 	.word	0x000002f0


	//   ....[4]....
        /*0068*/ 	.word	0x00000810


	//   ....[5]....
        /*006c*/ 	.word	0x00001290


	//----- nvinfo : EIATTR_REG_RECONFIG
	.align		4
.L_26:
        /*0070*/ 	.byte	0x01, 0x54
	.zero		2


	//----- nvinfo : EIATTR_MBARRIER_INSTR_OFFSETS
	.align		4
        /*0074*/ 	.byte	0x04, 0x39
        /*0076*/ 	.short	(.L_28 - .L_27)


	//   ....[0]....
.L_27:
        /*0078*/ 	.word	0x00000230
        /*007c*/ 	.word	0x000000ff
        /*0080*/ 	.word	0x00000000
        /*0084*/ 	.short	0x0100
        /*0086*/ 	.byte	0x08
	.zero		1


	//   ....[1]....
        /*0088*/ 	.word	0x00000240
        /*008c*/ 	.word	0x000000ff
        /*0090*/ 	.word	0x00000028
        /*0094*/ 	.short	0x0100
        /*0096*/ 	.byte	0x08
	.zero		1


	//   ....[2]....
        /*0098*/ 	.word	0x00000250
        /*009c*/ 	.word	0x000000ff
        /*00a0*/ 	.word	0x00000008
        /*00a4*/ 	.short	0x0100
        /*00a6*/ 	.byte	0x08
	.zero		1


	//   ....[3]....
        /*00a8*/ 	.word	0x00000260
        /*00ac*/ 	.word	0x000000ff
        /*00b0*/ 	.word	0x00000030
        /*00b4*/ 	.short	0x0100
        /*00b6*/ 	.byte	0x08
	.zero		1


	//   ....[4]....
        /*00b8*/ 	.word	0x00000270
        /*00bc*/ 	.word	0x000000ff
        /*00c0*/ 	.word	0x00000010
        /*00c4*/ 	.short	0x0100
        /*00c6*/ 	.byte	0x08
	.zero		1


	//   ....[5]....
        /*00c8*/ 	.word	0x00000280
        /*00cc*/ 	.word	0x000000ff
        /*00d0*/ 	.word	0x00000038
        /*00d4*/ 	.short	0x0100
        /*00d6*/ 	.byte	0x08
	.zero		1


	//   ....[6]....
        /*00d8*/ 	.word	0x00000290
        /*00dc*/ 	.word	0x000000ff
        /*00e0*/ 	.word	0x00000018
        /*00e4*/ 	.short	0x0100
        /*00e6*/ 	.byte	0x08
	.zero		1


	//   ....[7]....
        /*00e8*/ 	.word	0x000002a0
        /*00ec*/ 	.word	0x000000ff
        /*00f0*/ 	.word	0x00000040
        /*00f4*/ 	.short	0x0100
        /*00f6*/ 	.byte	0x08
	.zero		1


	//   ....[8]....
        /*00f8*/ 	.word	0x000002b0
        /*00fc*/ 	.word	0x000000ff
        /*0100*/ 	.word	0x00000020
        /*0104*/ 	.short	0x0100
        /*0106*/ 	.byte	0x08
	.zero		1


	//   ....[9]....
        /*0108*/ 	.word	0x000002c0
        /*010c*/ 	.word	0x000000ff
        /*0110*/ 	.word	0x00000048
        /*0114*/ 	.short	0x0100
        /*0116*/ 	.byte	0x08
	.zero		1


	//   ....[10]....
        /*0118*/ 	.word	0x00000700
        /*011c*/ 	.word	0x000000ff
        /*0120*/ 	.word	0x00000060
        /*0124*/ 	.short	0x0100
        /*0126*/ 	.byte	0x06
	.zero		1


	//   ....[11]....
        /*0128*/ 	.word	0x000007a0
        /*012c*/ 	.word	0x000000ff
        /*0130*/ 	.word	0x00000068
        /*0134*/ 	.short	0x0100
        /*0136*/ 	.byte	0x06
	.zero		1


	//   ....[12]....
        /*0138*/ 	.word	0x000017c0
        /*013c*/ 	.word	0x000000ff
        /*0140*/ 	.word	0x00000000
        /*0144*/ 	.short	0x010a
        /*0146*/ 	.byte	0x07
	.zero		1


	//   ....[13]....
        /*0148*/ 	.word	0x00001820
        /*014c*/ 	.word	0x000000ff
        /*0150*/ 	.word	0x00000000
        /*0154*/ 	.short	0x010a
        /*0156*/ 	.byte	0x07
	.zero		1


	//   ....[14]....
        /*0158*/ 	.word	0x00002130
        /*015c*/ 	.word	0x000000ff
        /*0160*/ 	.word	0x00000000
        /*0164*/ 	.short	0x010a
        /*0166*/ 	.byte	0x0c
	.zero		1


	//   ....[15]....
        /*0168*/ 	.word	0x00002170
        /*016c*/ 	.word	0x000000ff
        /*0170*/ 	.word	0x00000000
        /*0174*/ 	.short	0x010a
        /*0176*/ 	.byte	0x0c
	.zero		1


	//   ....[16]....
        /*0178*/ 	.word	0x00002790
        /*017c*/ 	.word	0x0000000e
        /*0180*/ 	.word	0x00000000
        /*0184*/ 	.short	0x0101
        /*0186*/ 	.byte	0x3f
	.zero		1


	//   ....[17]....
        /*0188*/ 	.word	0x00002e30
        /*018c*/ 	.word	0x0000000c
        /*0190*/ 	.word	0x00000000
        /*0194*/ 	.short	0x0101
        /*0196*/ 	.byte	0x3f
	.zero		1


	//   ....[18]....
        /*0198*/ 	.word	0x00008980
        /*019c*/ 	.word	0x00000014
        /*01a0*/ 	.word	0x00000028
        /*01a4*/ 	.short	0x010a
        /*01a6*/ 	.byte	0x3f
	.zero		1


	//   ....[19]....
        /*01a8*/ 	.word	0x00008d20
        /*01ac*/ 	.word	0x00000008
        /*01b0*/ 	.word	0x00000068
        /*01b4*/ 	.short	0x0101
        /*01b6*/ 	.byte	0x3f
	.zero		1


	//   ....[20]....
        /*01b8*/ 	.word	0x00009440
        /*01bc*/ 	.word	0x00000006
        /*01c0*/ 	.word	0x00000000
        /*01c4*/ 	.short	0x010a
        /*01c6*/ 	.byte	0x3f
	.zero		1


	//   ....[21]....
        /*01c8*/ 	.word	0x000094c0
        /*01cc*/ 	.word	0x00000007
        /*01d0*/ 	.word	0x00000000
        /*01d4*/ 	.short	0x010a
        /*01d6*/ 	.byte	0x3f
	.zero		1


	//   ....[22]....
        /*01d8*/ 	.word	0x00009550
        /*01dc*/ 	.word	0x0000000a
        /*01e0*/ 	.word	0x00000000
        /*01e4*/ 	.short	0x010a
        /*01e6*/ 	.byte	0x3f
	.zero		1


	//   ....[23]....
        /*01e8*/ 	.word	0x000095e0
        /*01ec*/ 	.word	0x0000000b
        /*01f0*/ 	.word	0x00000000
        /*01f4*/ 	.short	0x010a
        /*01f6*/ 	.byte	0x3f
	.zero		1


	//   ....[24]....
        /*01f8*/ 	.word	0x00009670
        /*01fc*/ 	.word	0x00000003
        /*0200*/ 	.word	0x00000000
        /*0204*/ 	.short	0x010a
        /*0206*/ 	.byte	0x3f
	.zero		1


	//   ....[25]....
        /*0208*/ 	.word	0x000096e0
        /*020c*/ 	.word	0x0000000d
        /*0210*/ 	.word	0x00000000
        /*0214*/ 	.short	0x010a
        /*0216*/ 	.byte	0x3f
	.zero		1


	//   ....[26]....
        /*0218*/ 	.word	0x00009740
        /*021c*/ 	.word	0x0000000f
        /*0220*/ 	.word	0x00000000
        /*0224*/ 	.short	0x010a
        /*0226*/ 	.byte	0x3f
	.zero		1


	//   ....[27]....
        /*0228*/ 	.word	0x00009810
        /*022c*/ 	.word	0x00000014
        /*0230*/ 	.word	0x00000028
        /*0234*/ 	.short	0x010a
        /*0236*/ 	.byte	0x3f
	.zero		1


	//   ....[28]....
        /*0238*/ 	.word	0x000098e0
        /*023c*/ 	.word	0x00000006
        /*0240*/ 	.word	0x00000000
        /*0244*/ 	.short	0x010a
        /*0246*/ 	.byte	0x3f
	.zero		1


	//   ....[29]....
        /*0248*/ 	.word	0x00009930
        /*024c*/ 	.word	0x00000007
        /*0250*/ 	.word	0x00000000
        /*0254*/ 	.short	0x010a
        /*0256*/ 	.byte	0x3f
	.zero		1


	//   ....[30]....
        /*0258*/ 	.word	0x00009980
        /*025c*/ 	.word	0x0000000a
        /*0260*/ 	.word	0x00000000
        /*0264*/ 	.short	0x010a
        /*0266*/ 	.byte	0x3f
	.zero		1


	//   ....[31]....
        /*0268*/ 	.word	0x000099d0
        /*026c*/ 	.word	0x0000000b
        /*0270*/ 	.word	0x00000000
        /*0274*/ 	.short	0x010a
        /*0276*/ 	.byte	0x3f
	.zero		1


	//----- nvinfo : EIATTR_NUM_MBARRIERS
	.align		4
.L_28:
        /*0278*/ 	.byte	0x03, 0x38
        /*027a*/ 	.short	0x000c


	//----- nvinfo : EIATTR_EXIT_INSTR_OFFSETS
	.align		4
        /*027c*/ 	.byte	0x04, 0x1c
        /*027e*/ 	.short	(.L_30 - .L_29)


	//   ....[0]....
.L_29:
        /*0280*/ 	.word	0x00000970


	//   ....[1]....
        /*0284*/ 	.word	0x00001160


	//   ....[2]....
        /*0288*/ 	.word	0x00007fc0


	//   ....[3]....
        /*028c*/ 	.word	0x00008520


	//   ....[4]....
        /*0290*/ 	.word	0x000096c0


	//----- nvinfo : EIATTR_MAX_THREADS
	.align		4
.L_30:
        /*0294*/ 	.byte	0x04, 0x05
        /*0296*/ 	.short	(.L_32 - .L_31)
.L_31:
        /*0298*/ 	.word	0x00000180
        /*029c*/ 	.word	0x00000001
        /*02a0*/ 	.word	0x00000001


	//----- nvinfo : EIATTR_CRS_STACK_SIZE
	.align		4
.L_32:
        /*02a4*/ 	.byte	0x04, 0x1e
        /*02a6*/ 	.short	(.L_34 - .L_33)
.L_33:
        /*02a8*/ 	.word	0x00000000


	//----- nvinfo : EIATTR_CBANK_PARAM_SIZE
	.align		4
.L_34:
        /*02ac*/ 	.byte	0x03, 0x19
        /*02ae*/ 	.short	0x0470


	//----- nvinfo : EIATTR_PARAM_CBANK
	.align		4
        /*02b0*/ 	.byte	0x04, 0x0a
        /*02b2*/ 	.short	(.L_36 - .L_35)
	.align		4
.L_35:
        /*02b4*/ 	.word	index@(.nv.constant0._ZN7cutlass13device_kernelINS_4gemm6kernel13GemmUniversalIN4cute5tupleIJiiiiEEENS1_10collective13CollectiveMmaINS1_37MainloopSm90TmaGmmaWarpSpecializedFP8ILi5ENS5_IJNS4_1CILi2EEESB_NSA_ILi1EEEEEENS1_35KernelTmaWarpSpecializedCooperativeEEENS5_IJNSA_ILi256EEENSA_ILi64EEENSA_ILi32EEEEEENS_12float_e4m3_tENS5_IJlSC_lEEESK_SL_NS4_8TiledMMAINS4_8MMA_AtomIJNS4_4SM904GMMA30MMA_64x64x32_F32E4M3E4M3_SS_TNILNSP_7ScaleInE1ELSR_1EEEEEENS4_6LayoutINS5_IJSB_SC_SC_EEENS5_IJSC_NSA_ILi0EEESW_EEEEENS5_IJNS4_10UnderscoreESZ_SZ_EEEEENS4_23SM90_TMA_LOAD_MULTICASTENS4_14ComposedLayoutINS4_7SwizzleILi1ELi4ELi3EEENS4_18smem_ptr_flag_bitsILi8EEENSU_INS5_IJNSA_ILi8EEESI_EEENS5_IJSI_SC_EEEEEEEvNS4_8identityES12_S1C_vS1D_EENS_8epilogue10collective6detail29Sm90TmaWarpSpecializedAdapterINS1G_15DefaultEpilogueISK_SL_SL_NS1F_6thread17LinearCombinationISK_Li1EffLNS1K_9ScaleType4KindE0ELNS_15FloatRoundStyleE2ESK_EENS1_15EpilogueDefaultEEEEEvvEEEEvNT_6ParamsE)
        /*02b8*/ 	.short	0x0210
        /*02ba*/ 	.short	0x0470


	//----- nvinfo : EIATTR_SW_WAR
	.align		4
.L_36:
        /*02bc*/ 	.byte	0x04, 0x36
        /*02be*/ 	.short	(.L_38 - .L_37)
.L_37:
        /*02c0*/ 	.word	0x00000008
.L_38:


//--------------------- .nv.callgraph             --------------------------
	.section	.nv.callgraph,"",@"SHT_CUDA_CALLGRAPH"
	.align	4
	.sectionentsize	8
	.align		4
        /*0000*/ 	.word	0x00000000
	.align		4
        /*0004*/ 	.word	0xffffffff
	.align		4
        /*0008*/ 	.word	0x00000000
	.align		4
        /*000c*/ 	.word	0xfffffffe
	.align		4
        /*0010*/ 	.word	0x00000000
	.align		4
        /*0014*/ 	.word	0xfffffffd
	.align		4
        /*0018*/ 	.word	0x00000000
	.align		4
        /*001c*/ 	.word	0xfffffffc


//--------------------- .nv.constant4             --------------------------
	.section	.nv.constant4,"a",@progbits
	.align	8
	.align		8
.nv.constant4:
        /*0000*/ 	.dword	_ZN39_INTERNAL_d5c224a4_4_k_cu_21187920_55034cuda3std3__45__cpo5beginE
	.align		8
        /*0008*/ 	.dword	_ZN39_INTERNAL_d5c224a4_4_k_cu_21187920_55034cuda3std3__45__cpo3endE
	.align		8
        /*0010*/ 	.dword	_ZN39_INTERNAL_d5c224a4_4_k_cu_21187920_55034cuda3std3__45__cpo6cbeginE
	.align		8
        /*0018*/ 	.dword	_ZN39_INTERNAL_d5c224a4_4_k_cu_21187920_55034cuda3std3__45__cpo4cendE
	.align		8
        /*0020*/ 	.dword	_ZN39_INTERNAL_d5c224a4_4_k_cu_21187920_55034cuda3std3__441_GLOBAL__N__d5c224a4_4_k_cu_21187920_55036ignoreE
	.align		8
        /*0028*/ 	.dword	_ZN39_INTERNAL_d5c224a4_4_k_cu_21187920_55034cuda3std3__419piecewise_constructE
	.align		8
        /*0030*/ 	.dword	_ZN39_INTERNAL_d5c224a4_4_k_cu_21187920_55034cuda3std3__48in_placeE
	.align		8
        /*0038*/ 	.dword	_ZN39_INTERNAL_d5c224a4_4_k_cu_21187920_55034cuda3std6ranges3__45__cpo4swapE
	.align		8
        /*0040*/ 	.dword	_ZN39_INTERNAL_d5c224a4_4_k_cu_21187920_55034cuda3std6ranges3__45__cpo9iter_moveE
	.align		8
        /*0048*/ 	.dword	_ZN39_INTERNAL_d5c224a4_4_k_cu_21187920_55034cute7productE
	.align		8
        /*0050*/ 	.dword	_ZN39_INTERNAL_d5c224a4_4_k_cu_21187920_55034cute1_E


//--------------------- .text._ZN7cutlass13device_kernelINS_4gemm6kernel13GemmUniversalIN4cute5tupleIJiiiiEEENS1_10collective13CollectiveMmaINS1_37MainloopSm90TmaGmmaWarpSpecializedFP8ILi5ENS5_IJNS4_1CILi2EEESB_NSA_ILi1EEEEEENS1_35KernelTmaWarpSpecializedCooperativeEEENS5_IJNSA_ILi256EEENSA_ILi64EEENSA_ILi32EEEEEENS_12float_e4m3_tENS5_IJlSC_lEEESK_SL_NS4_8TiledMMAINS4_8MMA_AtomIJNS4_4SM904GMMA30MMA_64x64x32_F32E4M3E4M3_SS_TNILNSP_7ScaleInE1ELSR_1EEEEEENS4_6LayoutINS5_IJSB_SC_SC_EEENS5_IJSC_NSA_ILi0EEESW_EEEEENS5_IJNS4_10UnderscoreESZ_SZ_EEEEENS4_23SM90_TMA_LOAD_MULTICASTENS4_14ComposedLayoutINS4_7SwizzleILi1ELi4ELi3EEENS4_18smem_ptr_flag_bitsILi8EEENSU_INS5_IJNSA_ILi8EEESI_EEENS5_IJSI_SC_EEEEEEEvNS4_8identityES12_S1C_vS1D_EENS_8epilogue10collective6detail29Sm90TmaWarpSpecializedAdapterINS1G_15DefaultEpilogueISK_SL_SL_NS1F_6thread17LinearCombinationISK_Li1EffLNS1K_9ScaleType4KindE0ELNS_15FloatRoundStyleE2ESK_EENS1_15EpilogueDefaultEEEEEvvEEEEvNT_6ParamsE --------------------------
	.section	.text._ZN7cutlass13device_kernelINS_4gemm6kernel13GemmUniversalIN4cute5tupleIJiiiiEEENS1_10collective13CollectiveMmaINS1_37MainloopSm90TmaGmmaWarpSpecializedFP8ILi5ENS5_IJNS4_1CILi2EEESB_NSA_ILi1EEEEEENS1_35KernelTmaWarpSpecializedCooperativeEEENS5_IJNSA_ILi256EEENSA_ILi64EEENSA_ILi32EEEEEENS_12float_e4m3_tENS5_IJlSC_lEEESK_SL_NS4_8TiledMMAINS4_8MMA_AtomIJNS4_4SM904GMMA30MMA_64x64x32_F32E4M3E4M3_SS_TNILNSP_7ScaleInE1ELSR_1EEEEEENS4_6LayoutINS5_IJSB_SC_SC_EEENS5_IJSC_NSA_ILi0EEESW_EEEEENS5_IJNS4_10UnderscoreESZ_SZ_EEEEENS4_23SM90_TMA_LOAD_MULTICASTENS4_14ComposedLayoutINS4_7SwizzleILi1ELi4ELi3EEENS4_18smem_ptr_flag_bitsILi8EEENSU_INS5_IJNSA_ILi8EEESI_EEENS5_IJSI_SC_EEEEEEEvNS4_8identityES12_S1C_vS1D_EENS_8epilogue10collective6detail29Sm90TmaWarpSpecializedAdapterINS1G_15DefaultEpilogueISK_SL_SL_NS1F_6thread17LinearCombinationISK_Li1EffLNS1K_9ScaleType4KindE0ELNS_15FloatRoundStyleE2ESK_EENS1_15EpilogueDefaultEEEEEvvEEEEvNT_6ParamsE,"ax",@progbits
	.align	128
.text._ZN7cutlass13device_kernelINS_4gemm6kernel13GemmUniversalIN4cute5tupleIJiiiiEEENS1_10collective13CollectiveMmaINS1_37MainloopSm90TmaGmmaWarpSpecializedFP8ILi5ENS5_IJNS4_1CILi2EEESB_NSA_ILi1EEEEEENS1_35KernelTmaWarpSpecializedCooperativeEEENS5_IJNSA_ILi256EEENSA_ILi64EEENSA_ILi32EEEEEENS_12float_e4m3_tENS5_IJlSC_lEEESK_SL_NS4_8TiledMMAINS4_8MMA_AtomIJNS4_4SM904GMMA30MMA_64x64x32_F32E4M3E4M3_SS_TNILNSP_7ScaleInE1ELSR_1EEEEEENS4_6LayoutINS5_IJSB_SC_SC_EEENS5_IJSC_NSA_ILi0EEESW_EEEEENS5_IJNS4_10UnderscoreESZ_SZ_EEEEENS4_23SM90_TMA_LOAD_MULTICASTENS4_14ComposedLayoutINS4_7SwizzleILi1ELi4ELi3EEENS4_18smem_ptr_flag_bitsILi8EEENSU_INS5_IJNSA_ILi8EEESI_EEENS5_IJSI_SC_EEEEEEEvNS4_8identityES12_S1C_vS1D_EENS_8epilogue10collective6detail29Sm90TmaWarpSpecializedAdapterINS1G_15DefaultEpilogueISK_SL_SL_NS1F_6thread17LinearCombinationISK_Li1EffLNS1K_9ScaleType4KindE0ELNS_15FloatRoundStyleE2ESK_EENS1_15EpilogueDefaultEEEEEvvEEEEvNT_6ParamsE:
        .type           _ZN7cutlass13device_kernelINS_4gemm6kernel13GemmUniversalIN4cute5tupleIJiiiiEEENS1_10collective13CollectiveMmaINS1_37MainloopSm90TmaGmmaWarpSpecializedFP8ILi5ENS5_IJNS4_1CILi2EEESB_NSA_ILi1EEEEEENS1_35KernelTmaWarpSpecializedCooperativeEEENS5_IJNSA_ILi256EEENSA_ILi64EEENSA_ILi32EEEEEENS_12float_e4m3_tENS5_IJlSC_lEEESK_SL_NS4_8TiledMMAINS4_8MMA_AtomIJNS4_4SM904GMMA30MMA_64x64x32_F32E4M3E4M3_SS_TNILNSP_7ScaleInE1ELSR_1EEEEEENS4_6LayoutINS5_IJSB_SC_SC_EEENS5_IJSC_NSA_ILi0EEESW_EEEEENS5_IJNS4_10UnderscoreESZ_SZ_EEEEENS4_23SM90_TMA_LOAD_MULTICASTENS4_14ComposedLayoutINS4_7SwizzleILi1ELi4ELi3EEENS4_18smem_ptr_flag_bitsILi8EEENSU_INS5_IJNSA_ILi8EEESI_EEENS5_IJSI_SC_EEEEEEEvNS4_8identityES12_S1C_vS1D_EENS_8epilogue10collective6detail29Sm90TmaWarpSpecializedAdapterINS1G_15DefaultEpilogueISK_SL_SL_NS1F_6thread17LinearCombinationISK_Li1EffLNS1K_9ScaleType4KindE0ELNS_15FloatRoundStyleE2ESK_EENS1_15EpilogueDefaultEEEEEvvEEEEvNT_6ParamsE,@function
        .size           _ZN7cutlass13device_kernelINS_4gemm6kernel13GemmUniversalIN4cute5tupleIJiiiiEEENS1_10collective13CollectiveMmaINS1_37MainloopSm90TmaGmmaWarpSpecializedFP8ILi5ENS5_IJNS4_1CILi2EEESB_NSA_ILi1EEEEEENS1_35KernelTmaWarpSpecializedCooperativeEEENS5_IJNSA_ILi256EEENSA_ILi64EEENSA_ILi32EEEEEENS_12float_e4m3_tENS5_IJlSC_lEEESK_SL_NS4_8TiledMMAINS4_8MMA_AtomIJNS4_4SM904GMMA30MMA_64x64x32_F32E4M3E4M3_SS_TNILNSP_7ScaleInE1ELSR_1EEEEEENS4_6LayoutINS5_IJSB_SC_SC_EEENS5_IJSC_NSA_ILi0EEESW_EEEEENS5_IJNS4_10UnderscoreESZ_SZ_EEEEENS4_23SM90_TMA_LOAD_MULTICASTENS4_14ComposedLayoutINS4_7SwizzleILi1ELi4ELi3EEENS4_18smem_ptr_flag_bitsILi8EEENSU_INS5_IJNSA_ILi8EEESI_EEENS5_IJSI_SC_EEEEEEEvNS4_8identityES12_S1C_vS1D_EENS_8epilogue10collective6detail29Sm90TmaWarpSpecializedAdapterINS1G_15DefaultEpilogueISK_SL_SL_NS1F_6thread17LinearCombinationISK_Li1EffLNS1K_9ScaleType4KindE0ELNS_15FloatRoundStyleE2ESK_EENS1_15EpilogueDefaultEEEEEvvEEEEvNT_6ParamsE,(.L_x_208 - _ZN7cutlass13device_kernelINS_4gemm6kernel13GemmUniversalIN4cute5tupleIJiiiiEEENS1_10collective13CollectiveMmaINS1_37MainloopSm90TmaGmmaWarpSpecializedFP8ILi5ENS5_IJNS4_1CILi2EEESB_NSA_ILi1EEEEEENS1_35KernelTmaWarpSpecializedCooperativeEEENS5_IJNSA_ILi256EEENSA_ILi64EEENSA_ILi32EEEEEENS_12float_e4m3_tENS5_IJlSC_lEEESK_SL_NS4_8TiledMMAINS4_8MMA_AtomIJNS4_4SM904GMMA30MMA_64x64x32_F32E4M3E4M3_SS_TNILNSP_7ScaleInE1ELSR_1EEEEEENS4_6LayoutINS5_IJSB_SC_SC_EEENS5_IJSC_NSA_ILi0EEESW_EEEEENS5_IJNS4_10UnderscoreESZ_SZ_EEEEENS4_23SM90_TMA_LOAD_MULTICASTENS4_14ComposedLayoutINS4_7SwizzleILi1ELi4ELi3EEENS4_18smem_ptr_flag_bitsILi8EEENSU_INS5_IJNSA_ILi8EEESI_EEENS5_IJSI_SC_EEEEEEEvNS4_8identityES12_S1C_vS1D_EENS_8epilogue10collective6detail29Sm90TmaWarpSpecializedAdapterINS1G_15DefaultEpilogueISK_SL_SL_NS1F_6thread17LinearCombinationISK_Li1EffLNS1K_9ScaleType4KindE0ELNS_15FloatRoundStyleE2ESK_EENS1_15EpilogueDefaultEEEEEvvEEEEvNT_6ParamsE)
        .other          _ZN7cutlass13device_kernelINS_4gemm6kernel13GemmUniversalIN4cute5tupleIJiiiiEEENS1_10collective13CollectiveMmaINS1_37MainloopSm90TmaGmmaWarpSpecializedFP8ILi5ENS5_IJNS4_1CILi2EEESB_NSA_ILi1EEEEEENS1_35KernelTmaWarpSpecializedCooperativeEEENS5_IJNSA_ILi256EEENSA_ILi64EEENSA_ILi32EEEEEENS_12float_e4m3_tENS5_IJlSC_lEEESK_SL_NS4_8TiledMMAINS4_8MMA_AtomIJNS4_4SM904GMMA30MMA_64x64x32_F32E4M3E4M3_SS_TNILNSP_7ScaleInE1ELSR_1EEEEEENS4_6LayoutINS5_IJSB_SC_SC_EEENS5_IJSC_NSA_ILi0EEESW_EEEEENS5_IJNS4_10UnderscoreESZ_SZ_EEEEENS4_23SM90_TMA_LOAD_MULTICASTENS4_14ComposedLayoutINS4_7SwizzleILi1ELi4ELi3EEENS4_18smem_ptr_flag_bitsILi8EEENSU_INS5_IJNSA_ILi8EEESI_EEENS5_IJSI_SC_EEEEEEEvNS4_8identityES12_S1C_vS1D_EENS_8epilogue10collective6detail29Sm90TmaWarpSpecializedAdapterINS1G_15DefaultEpilogueISK_SL_SL_NS1F_6thread17LinearCombinationISK_Li1EffLNS1K_9ScaleType4KindE0ELNS_15FloatRoundStyleE2ESK_EENS1_15EpilogueDefaultEEEEEvvEEEEvNT_6ParamsE,@"STO_CUDA_ENTRY STV_DEFAULT"
_ZN7cutlass13device_kernelINS_4gemm6kernel13GemmUniversalIN4cute5tupleIJiiiiEEENS1_10collective13CollectiveMmaINS1_37MainloopSm90TmaGmmaWarpSpecializedFP8ILi5ENS5_IJNS4_1CILi2EEESB_NSA_ILi1EEEEEENS1_35KernelTmaWarpSpecializedCooperativeEEENS5_IJNSA_ILi256EEENSA_ILi64EEENSA_ILi32EEEEEENS_12float_e4m3_tENS5_IJlSC_lEEESK_SL_NS4_8TiledMMAINS4_8MMA_AtomIJNS4_4SM904GMMA30MMA_64x64x32_F32E4M3E4M3_SS_TNILNSP_7ScaleInE1ELSR_1EEEEEENS4_6LayoutINS5_IJSB_SC_SC_EEENS5_IJSC_NSA_ILi0EEESW_EEEEENS5_IJNS4_10UnderscoreESZ_SZ_EEEEENS4_23SM90_TMA_LOAD_MULTICASTENS4_14ComposedLayoutINS4_7SwizzleILi1ELi4ELi3EEENS4_18smem_ptr_flag_bitsILi8EEENSU_INS5_IJNSA_ILi8EEESI_EEENS5_IJSI_SC_EEEEEEEvNS4_8identityES12_S1C_vS1D_EENS_8epilogue10collective6detail29Sm90TmaWarpSpecializedAdapterINS1G_15DefaultEpilogueISK_SL_SL_NS1F_6thread17LinearCombinationISK_Li1EffLNS1K_9ScaleType4KindE0ELNS_15FloatRoundStyleE2ESK_EENS1_15EpilogueDefaultEEEEEvvEEEEvNT_6ParamsE:
[----:B------:R-:W-:Y:S01]  /*0000*/  LDC R1, c[0x0][0x28] ;  /* 0x00000a00ff017b82 */ /* 0x000fe20000000800 */
[----:B------:R-:W0:Y:S01]  /*0010*/  S2R R0, SR_TID.X ;  /* 0x0000000000007919 */ /* 0x000e220000002100 */
[----:B------:R-:W-:Y:S01]  /*0020*/  ELECT P0, URZ, PT ;  /* 0x00000000003f782f */ /* 0x000fe20003800000 */
[----:B------:R-:W-:Y:S01]  /*0030*/  BSSY B0, `(.L_x_0) ;  /* 0x000000f000007945 */ /* 0x000fe20003800000 */
[--C-:B0-----:R-:W-:Y:S02]  /*0040*/  SHF.R.U32.HI R2, RZ, 0x5, R0.reuse ;  /* 0x00000005ff027819 */ /* 0x101fe40000011600 */
[----:B------:R-:W-:-:S03]  /*0050*/  SHF.R.U32.HI R3, RZ, 0x7, R0 ;  /* 0x00000007ff037819 */ /* 0x000fc60000011600 */
[----:B------:R-:W0:Y:S04]  /*0060*/  SHFL.IDX PT, R7, R2, RZ, 0x1f ;  /* 0x00001fff02077589 */ /* 0x000e2800000e0000 */
[----:B------:R-:W1:Y:S01]  /*0070*/  SHFL.IDX PT, R3, R3, RZ, 0x1f ;  /* 0x00001fff03037589 */ /* 0x000e6200000e0000 */
[----:B0-----:R-:W-:-:S13]  /*0080*/  ISETP.NE.OR P0, PT, R7, RZ, !P0 ;  /* 0x000000ff0700720c */ /* 0x001fda0004705670 */
[----:B-1----:R-:W-:Y:S05]  /*0090*/  @P0 BRA `(.L_x_1) ;  /* 0x0000000000200947 */ /* 0x002fea0003800000 */
[----:B------:R-:W-:Y:S02]  /*00a0*/  ULDC.64 UR4, c[0x0][0x198] ;  /* 0x0000660000047ab9 */ /* 0x000fe40000000a00 */
[----:B------:R-:W-:Y:S02]  /*00b0*/  UIADD3 UR6, UP0, UR4, 0xf0, URZ ;  /* 0x000000f004067890 */ /* 0x000fe4000ff1e03f */
[----:B------:R-:W-:Y:S02]  /*00c0*/  UIADD3 UR4, UP1, UR4, 0x1f0, URZ ;  /* 0x000001f004047890 */ /* 0x000fe4000ff3e03f */
[----:B------:R-:W-:Y:S02]  /*00d0*/  UIADD3.X UR7, URZ, UR5, URZ, UP0, !UPT ;  /* 0x000000053f077290 */ /* 0x000fe400087fe43f */
[----:B------:R-:W-:-:S07]  /*00e0*/  UIADD3.X UR5, URZ, UR5, URZ, UP1, !UPT ;  /* 0x000000053f057290 */ /* 0x000fce0008ffe43f */
[----:B------:R0:W-:Y:S02]  /*00f0*/  UTMACCTL.PF [UR6] ;  /* 0x00000000060079b9 */ /* 0x0001e40008040000 */
[----:B------:R0:W-:Y:S02]  /*0100*/  UTMACCTL.PF [UR4] ;  /* 0x00000000040079b9 */ /* 0x0001e40008040000 */
[----:B0-----:R-:W-:Y:S01]  /*0110*/  NOP ;  /* 0x0000000000007918 */ /* 0x001fe20000000000 */
.L_x_1:
[----:B------:R-:W-:Y:S05]  /*0120*/  BSYNC B0 ;  /* 0x0000000000007941 */ /* 0x000fea0003800000 */
.L_x_0:
[----:B------:R-:W0:Y:S02]  /*0130*/  SHFL.IDX PT, R4, R2, RZ, 0x1f ;  /* 0x00001fff02047589 */ /* 0x000e2400000e0000 */
[----:B0-----:R-:W-:-:S13]  /*0140*/  ISETP.NE.AND P0, PT, R4, RZ, PT ;  /* 0x000000ff0400720c */ /* 0x001fda0003f05270 */
[----:B------:R-:W-:Y:S05]  /*0150*/  @P0 BRA `(.L_x_2) ;  /* 0x0000000000600947 */ /* 0x000fea0003800000 */
[----:B------:R-:W0:Y:S01]  /*0160*/  S2UR UR8, SR_CgaCtaId ;  /* 0x00000000000879c3 */ /* 0x000e220000008800 */
[----:B------:R-:W-:Y:S01]  /*0170*/  UMOV UR4, 0x400 ;  /* 0x0000040000047882 */ /* 0x000fe20000000000 */
[----:B------:R-:W-:Y:S01]  /*0180*/  UMOV UR5, 0x1 ;  /* 0x0000000100057882 */ /* 0x000fe20000000000 */
[----:B------:R-:W-:Y:S01]  /*0190*/  UMOV UR6, 0x6 ;  /* 0x0000000600067882 */ /* 0x000fe20000000000 */
[----:B------:R-:W-:Y:S01]  /*01a0*/  ELECT P0, URZ, PT ;  /* 0x00000000003f782f */ /* 0x000fe20003800000 */
[----:B------:R-:W-:-:S04]  /*01b0*/  UIADD3 UR6, -UR6, 0x100000, URZ ;  /* 0x0010000006067890 */ /* 0x000fc8000fffe13f */
[----:B------:R-:W-:Y:S02]  /*01c0*/  USHF.L.U32 UR7, UR6, 0xb, URZ ;  /* 0x0000000b06077899 */ /* 0x000fe4000800063f */
[----:B------:R-:W-:Y:S02]  /*01d0*/  USHF.L.U32 UR6, UR6, 0x1, URZ ;  /* 0x0000000106067899 */ /* 0x000fe4000800063f */
[----:B0-----:R-:W-:Y:S02]  /*01e0*/  ULEA UR8, UR8, UR4, 0x18 ;  /* 0x0000000408087291 */ /* 0x001fe4000f8ec03f */
[----:B------:R-:W-:-:S04]  /*01f0*/  UIADD3 UR4, -UR5, 0x100000, URZ ;  /* 0x0010000005047890 */ /* 0x000fc8000fffe13f */
[----:B------:R-:W-:Y:S02]  /*0200*/  USHF.L.U32 UR5, UR4, 0xb, URZ ;  /* 0x0000000b04057899 */ /* 0x000fe4000800063f */
[----:B------:R-:W-:Y:S01]  /*0210*/  USHF.L.U32 UR4, UR4, 0x1, URZ ;  /* 0x0000000104047899 */ /* 0x000fe2000800063f */
[----:B------:R-:W0:Y:S11]  /*0220*/  FENCE.VIEW.ASYNC.S ;  /* 0x00000000000073c6 */ /* 0x000e360000000000 */
[----:B0-----:R0:W1:Y:S01]  /*0230*/  SYNCS.EXCH.64 URZ, [UR8], UR4 ;  /* 0x00000004083f75b2 */ /* 0x0010620008000100 */
[----:B------:R0:W2:Y:S01]  /*0240*/  SYNCS.EXCH.64 URZ, [UR8+0x28], UR6 ;  /* 0x00002806083f75b2 */ /* 0x0000a20008000100 */
[----:B------:R0:W3:Y:S01]  /*0250*/  SYNCS.EXCH.64 URZ, [UR8+0x8], UR4 ;  /* 0x00000804083f75b2 */ /* 0x0000e20008000100 */
[----:B------:R0:W4:Y:S01]  /*0260*/  SYNCS.EXCH.64 URZ, [UR8+0x30], UR6 ;  /* 0x00003006083f75b2 */ /* 0x0001220008000100 */
[----:B------:R0:W0:Y:S01]  /*0270*/  SYNCS.EXCH.64 URZ, [UR8+0x10], UR4 ;  /* 0x00001004083f75b2 */ /* 0x0000220008000100 */
[----:B------:R0:W0:Y:S01]  /*0280*/  SYNCS.EXCH.64 URZ, [UR8+0x38], UR6 ;  /* 0x00003806083f75b2 */ /* 0x0000220008000100 */
[----:B------:R0:W0:Y:S01]  /*0290*/  SYNCS.EXCH.64 URZ, [UR8+0x18], UR4 ;  /* 0x00001804083f75b2 */ /* 0x0000220008000100 */
[----:B------:R0:W0:Y:S01]  /*02a0*/  SYNCS.EXCH.64 URZ, [UR8+0x40], UR6 ;  /* 0x00004006083f75b2 */ /* 0x0000220008000100 */
[----:B------:R0:W0:Y:S01]  /*02b0*/  SYNCS.EXCH.64 URZ, [UR8+0x20], UR4 ;  /* 0x00002004083f75b2 */ /* 0x0000220008000100 */
[----:B------:R0:W0:Y:S01]  /*02c0*/  SYNCS.EXCH.64 URZ, [UR8+0x48], UR6 ;  /* 0x00004806083f75b2 */ /* 0x0000220008000100 */
[----:B------:R-:W-:Y:S01]  /*02d0*/  NOP ;  /* 0x0000000000007918 */ /* 0x000fe20000000000 */
.L_x_2:
[----:B------:R-:W-:Y:S01]  /*02e0*/  SHF.R.S32.HI R5, RZ, 0x1f, R0 ;  /* 0x0000001fff057819 */ /* 0x000fe20000011400 */
[----:B------:R-:W5:Y:S01]  /*02f0*/  SHFL.IDX PT, R2, R2, RZ, 0x1f ;  /* 0x00001fff02027589 */ /* 0x000f6200000e0000 */
[----:B0-----:R-:W0:Y:S01]  /*0300*/  S2UR UR8, SR_CTAID.X ;  /* 0x00000000000879c3 */ /* 0x001e220000002500 */
[----:B------:R-:W-:Y:S02]  /*0310*/  ELECT P0, URZ, PT ;  /* 0x00000000003f782f */ /* 0x000fe40003800000 */
[----:B------:R-:W-:Y:S01]  /*0320*/  LEA.HI R5, R5, R0, RZ, 0x7 ;  /* 0x0000000005057211 */ /* 0x000fe200078f38ff */
[----:B------:R-:W1:Y:S01]  /*0330*/  S2R R8, SR_CTAID.Y ;  /* 0x0000000000087919 */ /* 0x000e620000002600 */
[----:B------:R-:W-:Y:S01]  /*0340*/  SHF.R.S32.HI R11, RZ, 0x1f, R4 ;  /* 0x0000001fff0b7819 */ /* 0x000fe20000011404 */
[----:B------:R-:W-:Y:S01]  /*0350*/  ULDC UR4, c[0x0][0x150] ;  /* 0x0000540000047ab9 */ /* 0x000fe20000000800 */
[----:B------:R-:W-:Y:S01]  /*0360*/  LOP3.LUT R5, R5, 0xffffff80, RZ, 0xc0, !PT ;  /* 0xffffff8005057812 */ /* 0x000fe200078ec0ff */
[----:B------:R-:W-:Y:S01]  /*0370*/  VIADD R16, R3, 0xffffffff ;  /* 0xffffffff03107836 */ /* 0x000fe20000000000 */
[----:B------:R-:W-:Y:S01]  /*0380*/  LEA.HI R11, R11, R4, RZ, 0x2 ;  /* 0x000000040b0b7211 */ /* 0x000fe200078f10ff */
[----:B------:R-:W2:Y:S01]  /*0390*/  LDC R12, c[0x0][0x144] ;  /* 0x00005100ff0c7b82 */ /* 0x000ea20000000800 */
[----:B------:R-:W-:Y:S01]  /*03a0*/  NOP ;  /* 0x0000000000007918 */ /* 0x000fe20000000000 */
[----:B------:R-:W-:Y:S01]  /*03b0*/  IMAD.IADD R6, R0, 0x1, -R5 ;  /* 0x0000000100067824 */ /* 0x000fe200078e0a05 */
[----:B------:R-:W-:Y:S01]  /*03c0*/  LOP3.LUT R11, R11, 0x3ffffffc, RZ, 0xc0, !PT ;  /* 0x3ffffffc0b0b7812 */ /* 0x000fe200078ec0ff */
[----:B------:R-:W-:Y:S01]  /*03d0*/  NOP ;  /* 0x0000000000007918 */ /* 0x000fe20000000000 */
[----:B------:R-:W-:-:S02]  /*03e0*/  ISETP.NE.AND P4, PT, R3, RZ, PT ;  /* 0x000000ff0300720c */ /* 0x000fc40003f85270 */
[----:B------:R-:W-:Y:S01]  /*03f0*/  SHF.R.S32.HI R5, RZ, 0x1f, R6 ;  /* 0x0000001fff057819 */ /* 0x000fe20000011406 */
[----:B------:R-:W-:Y:S01]  /*0400*/  IMAD.IADD R4, R4, 0x1, -R11 ;  /* 0x0000000104047824 */ /* 0x000fe200078e0a0b */
[----:B------:R-:W3:Y:S01]  /*0410*/  LDC R14, c[0x0][0x140] ;  /* 0x00005000ff0e7b82 */ /* 0x000ee20000000800 */
[----:B------:R-:W-:Y:S02]  /*0420*/  ISETP.GE.U32.AND P6, PT, R16, 0x2, PT ;  /* 0x000000021000780c */ /* 0x000fe40003fc6070 */
[----:B------:R-:W-:Y:S02]  /*0430*/  LEA.HI R5, R5, R6, RZ, 0x3 ;  /* 0x0000000605057211 */ /* 0x000fe400078f18ff */
[----:B-----5:R-:W-:Y:S02]  /*0440*/  ISETP.NE.OR P0, PT, R2, RZ, !P0 ;  /* 0x000000ff0200720c */ /* 0x020fe40004705670 */
[--C-:B------:R-:W-:Y:S01]  /*0450*/  SHF.R.S32.HI R2, RZ, 0x3, R5.reuse ;  /* 0x00000003ff027819 */ /* 0x100fe20000011405 */
[----:B------:R-:W5:Y:S01]  /*0460*/  LDC R13, c[0x0][0x148] ;  /* 0x00005200ff0d7b82 */ /* 0x000f620000000800 */
[----:B------:R-:W-:-:S02]  /*0470*/  SHF.R.S32.HI R5, RZ, 0x1f, R5 ;  /* 0x0000001fff057819 */ /* 0x000fc40000011405 */
[----:B0-----:R-:W-:Y:S02]  /*0480*/  I2FP.F32.U32 R10, UR8 ;  /* 0x00000008000a7c45 */ /* 0x001fe40008201000 */
[----:B------:R-:W-:-:S03]  /*0490*/  LEA.HI R5, R5, R2, RZ, 0x2 ;  /* 0x0000000205057211 */ /* 0x000fc600078f10ff */
[----:B------:R-:W-:Y:S01]  /*04a0*/  FMUL R10, R10, UR4 ;  /* 0x000000040a0a7c20 */ /* 0x000fe20008400000 */
[----:B------:R-:W-:Y:S01]  /*04b0*/  LOP3.LUT R5, R5, 0xfffffffc, RZ, 0xc0, !PT ;  /* 0xfffffffc05057812 */ /* 0x000fe200078ec0ff */
[----:B------:R-:W-:Y:S01]  /*04c0*/  VOTEU.ALL UP0, P0 ;  /* 0x00000000003f7886 */ /* 0x000fe20000000000 */
[----:B-1----:R-:W-:Y:S01]  /*04d0*/  I2FP.F32.U32 R11, R8 ;  /* 0x00000008000b7245 */ /* 0x002fe20000201000 */
[----:B------:R-:W-:Y:S01]  /*04e0*/  ULDC UR4, c[0x0][0x154] ;  /* 0x0000550000047ab9 */ /* 0x000fe20000000800 */
[----:B------:R-:W-:Y:S01]  /*04f0*/  VOTEU.ALL UP1, P0 ;  /* 0x00000000003f7886 */ /* 0x000fe20000020000 */
[----:B------:R-:W0:Y:S01]  /*0500*/  F2I.U32.TRUNC.NTZ R10, R10 ;  /* 0x0000000a000a7305 */ /* 0x000e22000020f000 */
[----:B------:R-:W-:Y:S01]  /*0510*/  IMAD.IADD R5, R2, 0x1, -R5 ;  /* 0x0000000102057824 */ /* 0x000fe200078e0a05 */
[----:B------:R-:W1:Y:S01]  /*0520*/  @!UP0 S2UR UR7, SR_CgaCtaId ;  /* 0x00000000000789c3 */ /* 0x000e620000008800 */
[----:B------:R-:W-:Y:S01]  /*0530*/  @!UP0 UMOV UR6, 0x400 ;  /* 0x0000040000068882 */ /* 0x000fe20000000000 */
[----:B---3--:R-:W-:Y:S01]  /*0540*/  ISETP.EQ.U32.AND P2, PT, R14, 0x1, PT ;  /* 0x000000010e00780c */ /* 0x008fe20003f42070 */
[----:B------:R-:W-:-:S05]  /*0550*/  IMAD R5, R4, 0x4, R5 ;  /* 0x0000000404057824 */ /* 0x000fca00078e0205 */
[----:B------:R-:W-:-:S04]  /*0560*/  LEA.HI R2, R5, R5, RZ, 0x1 ;  /* 0x0000000505027211 */ /* 0x000fc800078f08ff */
[----:B------:R-:W-:Y:S01]  /*0570*/  LOP3.LUT R4, R2, 0xfffffffe, RZ, 0xc0, !PT ;  /* 0xfffffffe02047812 */ /* 0x000fe200078ec0ff */
[----:B0-----:R-:W-:Y:S02]  /*0580*/  IMAD.MOV R15, RZ, RZ, -R10 ;  /* 0x000000ffff0f7224 */ /* 0x001fe400078e0a0a */
[----:B------:R-:W-:Y:S01]  /*0590*/  FMUL R10, R11, UR4 ;  /* 0x000000040b0a7c20 */ /* 0x000fe20008400000 */
[----:B------:R-:W-:Y:S01]  /*05a0*/  SHF.R.S32.HI R2, RZ, 0x1f, R7 ;  /* 0x0000001fff027819 */ /* 0x000fe20000011407 */
[----:B------:R-:W-:Y:S01]  /*05b0*/  UMOV UR4, 0x20 ;  /* 0x0000002000047882 */ /* 0x000fe20000000000 */
[----:B--2---:R-:W-:Y:S01]  /*05c0*/  IMAD R12, R12, R15, UR8 ;  /* 0x000000080c0c7e24 */ /* 0x004fe2000f8e020f */
[----:B------:R-:W-:-:S04]  /*05d0*/  @!UP0 UIADD3 UR4, -UR4, 0x100000, URZ ;  /* 0x0010000004048890 */ /* 0x000fc8000fffe13f */
[----:B------:R-:W-:Y:S02]  /*05e0*/  @!UP0 USHF.L.U32 UR5, UR4, 0xb, URZ ;  /* 0x0000000b04058899 */ /* 0x000fe4000800063f */
[----:B------:R-:W-:Y:S01]  /*05f0*/  @!UP0 USHF.L.U32 UR4, UR4, 0x1, URZ ;  /* 0x0000000104048899 */ /* 0x000fe2000800063f */
[C---:B------:R-:W-:Y:S01]  /*0600*/  IMAD.IADD R11, R5.reuse, 0x1, -R4 ;  /* 0x00000001050b7824 */ /* 0x040fe200078e0a04 */
[----:B------:R-:W0:Y:S01]  /*0610*/  F2I.U32.TRUNC.NTZ R10, R10 ;  /* 0x0000000a000a7305 */ /* 0x000e22000020f000 */
[----:B------:R-:W-:Y:S01]  /*0620*/  LEA.HI R2, R2, R7, RZ, 0x2 ;  /* 0x0000000702027211 */ /* 0x000fe200078f10ff */
[----:B------:R-:W-:Y:S02]  /*0630*/  IMAD.SHL.U32 R4, R5, 0x4, RZ ;  /* 0x0000000405047824 */ /* 0x000fe400078e00ff */
[----:B------:R-:W-:Y:S01]  /*0640*/  ISETP.NE.AND P3, PT, R11, R12, PT ;  /* 0x0000000c0b00720c */ /* 0x000fe20003f65270 */
[----:B-1----:R-:W-:Y:S01]  /*0650*/  @!UP0 ULEA UR6, UR7, UR6, 0x18 ;  /* 0x0000000607068291 */ /* 0x002fe2000f8ec03f */
[----:B------:R-:W-:Y:S01]  /*0660*/  LOP3.LUT R2, R2, 0xfffffffc, RZ, 0xc0, !PT ;  /* 0xfffffffc02027812 */ /* 0x000fe200078ec0ff */
[----:B------:R-:W-:Y:S01]  /*0670*/  VOTEU.ALL UP0, P0 ;  /* 0x00000000003f7886 */ /* 0x000fe20000000000 */
[----:B------:R-:W-:-:S02]  /*0680*/  LOP3.LUT R5, R5, 0xc, R4, 0x78, !PT ;  /* 0x0000000c05057812 */ /* 0x000fc400078e7804 */
[----:B------:R-:W-:Y:S01]  /*0690*/  LOP3.LUT P0, RZ, R6, 0x7, RZ, 0xc0, !PT ;  /* 0x0000000706ff7812 */ /* 0x000fe2000780c0ff */
[----:B------:R-:W-:Y:S02]  /*06a0*/  IMAD.IADD R7, R7, 0x1, -R2 ;  /* 0x0000000107077824 */ /* 0x000fe400078e0a02 */
[----:B------:R-:W-:Y:S01]  /*06b0*/  IMAD.MOV.U32 R6, RZ, RZ, 0x1 ;  /* 0x00000001ff067424 */ /* 0x000fe200078e00ff */
[----:B------:R-:W-:Y:S01]  /*06c0*/  ISETP.LT.U32.AND P0, PT, R5, 0x4, !P0 ;  /* 0x000000040500780c */ /* 0x000fe20004701070 */
[----:B0-----:R-:W-:Y:S01]  /*06d0*/  IMAD.MOV R20, RZ, RZ, -R10 ;  /* 0x000000ffff147224 */ /* 0x001fe200078e0a0a */
[----:B------:R-:W-:Y:S01]  /*06e0*/  ISETP.NE.AND P1, PT, R7, 0x3, PT ;  /* 0x000000030700780c */ /* 0x000fe20003f25270 */
[----:B------:R-:W0:Y:S02]  /*06f0*/  FENCE.VIEW.ASYNC.S ;  /* 0x00000000000073c6 */ /* 0x000e240000000000 */
[----:B0-----:R0:W1:Y:S01]  /*0700*/  @!UP0 SYNCS.EXCH.64 URZ, [UR6+0x60], UR4 ;  /* 0x00006004063f85b2 */ /* 0x0010620008000100 */
[----:B------:R-:W-:Y:S01]  /*0710*/  @P3 LEA.HI R2, R5, R5, RZ, 0x1 ;  /* 0x0000000505023211 */ /* 0x000fe200078f08ff */
[----:B-----5:R-:W-:Y:S01]  /*0720*/  IMAD R11, R13, R20, R8 ;  /* 0x000000140d0b7224 */ /* 0x020fe200078e0208 */
[----:B------:R-:W-:-:S02]  /*0730*/  ISETP.EQ.OR P1, PT, R7, RZ, !P1 ;  /* 0x000000ff0700720c */ /* 0x000fc40004f22670 */
[----:B------:R-:W-:Y:S02]  /*0740*/  @P3 SHF.R.S32.HI R2, RZ, 0x1, R2 ;  /* 0x00000001ff023819 */ /* 0x000fe40000011402 */
[----:B------:R-:W-:Y:S02]  /*0750*/  ISETP.EQ.AND P1, PT, R3, RZ, P1 ;  /* 0x000000ff0300720c */ /* 0x000fe40000f22270 */
[----:B------:R-:W-:Y:S02]  /*0760*/  @P3 ISETP.NE.AND P5, PT, R2, R11, PT ;  /* 0x0000000b0200320c */ /* 0x000fe40003fa5270 */
[----:B------:R-:W-:Y:S02]  /*0770*/  SEL R3, RZ, 0x1, !P0 ;  /* 0x00000001ff037807 */ /* 0x000fe40004000000 */
[----:B------:R-:W-:Y:S02]  /*0780*/  @P3 SEL R6, RZ, 0x1, P5 ;  /* 0x00000001ff063807 */ /* 0x000fe40002800000 */
[----:B------:R-:W-:Y:S01]  /*0790*/  SEL R4, RZ, 0x1, !P1 ;  /* 0x00000001ff047807 */ /* 0x000fe20004800000 */
[----:B------:R0:W2:Y:S01]  /*07a0*/  @!UP1 SYNCS.EXCH.64 URZ, [UR6+0x68], UR4 ;  /* 0x00006804063f95b2 */ /* 0x0000a20008000100 */
[----:B------:R-:W-:Y:S01]  /*07b0*/  LOP3.LUT R6, R6, R3, RZ, 0xc0, !PT ;  /* 0x0000000306067212 */ /* 0x000fe200078ec0ff */
[----:B------:R-:W-:Y:S01]  /*07c0*/  NOP ;  /* 0x0000000000007918 */ /* 0x000fe20000000000 */
[----:B------:R-:W-:Y:S01]  /*07d0*/  SEL R4, R4, 0x2, P6 ;  /* 0x0000000204047807 */ /* 0x000fe20003000000 */
[----:B------:R-:W-:Y:S06]  /*07e0*/  @!P2 BRA `(.L_x_3) ;  /* 0x000000000008a947 */ /* 0x000fec0003800000 */
[----:B-12-4-:R-:W-:Y:S01]  /*07f0*/  UCGABAR_ARV ;  /* 0x00000000000079c7 */ /* 0x016fe20008000000 */
[----:B------:R-:W-:Y:S05]  /*0800*/  BRA `(.L_x_4) ;  /* 0x0000000000047947 */ /* 0x000fea0003800000 */
.L_x_3:
[----:B-12-4-:R-:W-:Y:S01]  /*0810*/  NOP ;  /* 0x0000000000007918 */ /* 0x016fe20000000000 */
.L_x_4:
[----:B------:R-:W1:Y:S01]  /*0820*/  LDC R2, c[0x0][0x65c] ;  /* 0x00019700ff027b82 */ /* 0x000e620000000800 */
[----:B------:R-:W-:Y:S01]  /*0830*/  IMAD.MOV.U32 R3, RZ, RZ, RZ ;  /* 0x000000ffff037224 */ /* 0x000fe200078e00ff */
[----:B-1----:R-:W-:Y:S01]  /*0840*/  ISETP.NE.AND P3, PT, R2, 0x1, PT ;  /* 0x000000010200780c */ /* 0x002fe20003f65270 */
[----:B------:R-:W-:-:S12]  /*0850*/  IMAD.U32 R2, RZ, RZ, UR8 ;  /* 0x00000008ff027e24 */ /* 0x000fd8000f8e00ff */
[----:B------:R-:W1:Y:S01]  /*0860*/  @P3 LDC R15, c[0x0][0x10] ;  /* 0x00000400ff0f3b82 */ /* 0x000e620000000800 */
[----:B------:R-:W-:Y:S02]  /*0870*/  @P3 IMAD.MOV.U32 R9, RZ, RZ, RZ ;  /* 0x000000ffff093224 */ /* 0x000fe400078e00ff */
[----:B------:R-:W-:-:S05]  /*0880*/  @P3 IMAD.MOV.U32 R17, RZ, RZ, RZ ;  /* 0x000000ffff113224 */ /* 0x000fca00078e00ff */
[----:B------:R-:W2:Y:S01]  /*0890*/  @!P3 LDC R11, c[0x0][0xc] ;  /* 0x00000300ff0bbb82 */ /* 0x000ea20000000800 */
[----:B-1----:R-:W-:-:S04]  /*08a0*/  @P3 IMAD.WIDE.U32 R14, R15, UR8, R8 ;  /* 0x000000080f0e3c25 */ /* 0x002fc8000f8e0008 */
[----:B--2---:R-:W-:-:S04]  /*08b0*/  @!P3 IMAD.WIDE.U32 R10, R8, R11, R2 ;  /* 0x0000000b080ab225 */ /* 0x004fc800078e0002 */
[----:B------:R-:W-:Y:S02]  /*08c0*/  @P3 IMAD.MOV.U32 R2, RZ, RZ, R14 ;  /* 0x000000ffff023224 */ /* 0x000fe400078e000e */
[----:B------:R-:W-:Y:S02]  /*08d0*/  @P3 IMAD.IADD R3, R15, 0x1, R17 ;  /* 0x000000010f033824 */ /* 0x000fe400078e0211 */
[----:B------:R-:W-:Y:S02]  /*08e0*/  @!P3 IMAD.MOV.U32 R2, RZ, RZ, R10 ;  /* 0x000000ffff02b224 */ /* 0x000fe400078e000a */
[----:B------:R-:W-:Y:S01]  /*08f0*/  @!P3 IMAD.MOV.U32 R3, RZ, RZ, R11 ;  /* 0x000000ffff03b224 */ /* 0x000fe200078e000b */
[----:B------:R-:W-:Y:S06]  /*0900*/  @!P2 BRA `(.L_x_5) ;  /* 0x00000000000ca947 */ /* 0x000fec0003800000 */
[----:B------:R-:W-:Y:S01]  /*0910*/  UCGABAR_WAIT ;  /* 0x0000000000007dc7 */ /* 0x000fe20008000000 */
[----:B------:R-:W-:Y:S01]  /*0920*/  CCTL.IVALL ;  /* 0x00000000ff00798f */ /* 0x000fe20002000000 */
[----:B------:R-:W-:Y:S05]  /*0930*/  BRA `(.L_x_6) ;  /* 0x0000000000047947 */ /* 0x000fea0003800000 */
.L_x_5:
[----:B------:R-:W-:Y:S06]  /*0940*/  BAR.SYNC.DEFER_BLOCKING 0x0 ;  /* 0x0000000000007b1d */ /* 0x000fec0000010000 */
.L_x_6:
[----:B------:R-:W-:Y:S05]  /*0950*/  @!P4 BRA `(.L_x_7) ;  /* 0x00000074009cc947 */ /* 0x000fea0003800000 */
[----:B------:R-:W-:-:S13]  /*0960*/  ISETP.GT.U32.AND P0, PT, R16, 0x1, PT ;  /* 0x000000011000780c */ /* 0x000fda0003f04070 */
[----:B0-----:R-:W-:Y:S05]  /*0970*/  @P0 EXIT ;  /* 0x000000000000094d */ /* 0x001fea0003800000 */
[----:B------:R-:W-:Y:S01]  /*0980*/  ULDC.64 UR4, c[0x0][0x650] ;  /* 0x0001940000047ab9 */ /* 0x000fe20000000a00 */
[----:B------:R-:W-:Y:S01]  /*0990*/  PRMT R14, RZ, 0x7610, R14 ;  /* 0x00007610ff0e7816 */ /* 0x000fe2000000000e */
[----:B------:R-:W-:Y:S01]  /*09a0*/  IMAD.MOV.U32 R10, RZ, RZ, -0x1 ;  /* 0xffffffffff0a7424 */ /* 0x000fe200078e00ff */
[----:B------:R-:W-:Y:S01]  /*09b0*/  ISETP.GE.U32.AND P0, PT, R2, UR4, PT ;  /* 0x0000000402007c0c */ /* 0x000fe2000bf06070 */
[----:B------:R-:W-:Y:S02]  /*09c0*/  IMAD.MOV.U32 R11, RZ, RZ, -0x1 ;  /* 0xffffffffff0b7424 */ /* 0x000fe400078e00ff */
[----:B------:R-:W-:Y:S01]  /*09d0*/  IMAD.MOV.U32 R7, RZ, RZ, -0x1 ;  /* 0xffffffffff077424 */ /* 0x000fe200078e00ff */
[----:B------:R-:W-:-:S13]  /*09e0*/  ISETP.GE.U32.AND.EX P0, PT, R3, UR5, PT, P0 ;  /* 0x0000000503007c0c */ /* 0x000fda000bf06100 */
[----:B------:R-:W-:Y:S05]  /*09f0*/  @P0 BRA `(.L_x_8) ;  /* 0x0000000400280947 */ /* 0x000fea0003800000 */
[----:B------:R-:W0:Y:S01]  /*0a00*/  LDC.64 R22, c[0x0][0x628] ;  /* 0x00018a00ff167b82 */ /* 0x000e220000000a00 */
[----:B------:R-:W-:Y:S02]  /*0a10*/  IMAD.MOV.U32 R10, RZ, RZ, R2 ;  /* 0x000000ffff0a7224 */ /* 0x000fe400078e0002 */
[----:B------:R-:W-:-:S05]  /*0a20*/  IMAD.MOV.U32 R11, RZ, RZ, R3 ;  /* 0x000000ffff0b7224 */ /* 0x000fca00078e0003 */
[----:B------:R-:W1:Y:S08]  /*0a30*/  LDC R18, c[0x0][0x630] ;  /* 0x00018c00ff127b82 */ /* 0x000e700000000800 */
[----:B------:R-:W2:Y:S01]  /*0a40*/  LDC.64 R24, c[0x0][0x620] ;  /* 0x00018800ff187b82 */ /* 0x000ea20000000a00 */
[----:B0-----:R-:W-:-:S04]  /*0a50*/  ISETP.NE.U32.AND P0, PT, R22, RZ, PT ;  /* 0x000000ff1600720c */ /* 0x001fc80003f05070 */
[----:B------:R-:W-:-:S13]  /*0a60*/  ISETP.NE.AND.EX P0, PT, R23, RZ, PT, P0 ;  /* 0x000000ff1700720c */ /* 0x000fda0003f05300 */
[----:B-12---:R-:W-:Y:S05]  /*0a70*/  @!P0 BRA `(.L_x_9) ;  /* 0x0000000000288947 */ /* 0x006fea0003800000 */
[----:B------:R-:W0:Y:S02]  /*0a80*/  LDC R7, c[0x0][0x634] ;  /* 0x00018d00ff077b82 */ /* 0x000e240000000800 */
[----:B0-----:R-:W-:-:S05]  /*0a90*/  IADD3 R7, P0, R2, R7, RZ ;  /* 0x0000000702077210 */ /* 0x001fca0007f1e0ff */
[----:B------:R-:W-:-:S04]  /*0aa0*/  IMAD.X R19, RZ, RZ, R3, P0 ;  /* 0x000000ffff137224 */ /* 0x000fc800000e0603 */
[----:B------:R-:W-:-:S04]  /*0ab0*/  IMAD.WIDE.U32 R10, R19, R22, RZ ;  /* 0x00000016130a7225 */ /* 0x000fc800078e00ff */
[----:B------:R-:W-:-:S04]  /*0ac0*/  IMAD.WIDE.U32 R14, P0, R7, R23, R10 ;  /* 0x00000017070e7225 */ /* 0x000fc8000780000a */
[----:B------:R-:W-:-:S04]  /*0ad0*/  IMAD.WIDE.U32 R10, R7, R22, RZ ;  /* 0x00000016070a7225 */ /* 0x000fc800078e00ff */
[----:B------:R-:W-:Y:S01]  /*0ae0*/  IMAD.X R17, RZ, RZ, RZ, P0 ;  /* 0x000000ffff117224 */ /* 0x000fe200000e06ff */
[----:B------:R-:W-:Y:S01]  /*0af0*/  IADD3 RZ, P0, R11, R14, RZ ;  /* 0x0000000e0bff7210 */ /* 0x000fe20007f1e0ff */
[----:B------:R-:W-:-:S04]  /*0b00*/  IMAD.MOV.U32 R16, RZ, RZ, R15 ;  /* 0x000000ffff107224 */ /* 0x000fc800078e000f */
[----:B------:R-:W-:-:S08]  /*0b10*/  IMAD.WIDE.U32.X R10, R19, R23, R16, P0 ;  /* 0x00000017130a7225 */ /* 0x000fd000000e0410 */
.L_x_9:
[----:B------:R-:W0:Y:S01]  /*0b20*/  LDC.64 R26, c[0x0][0x640] ;  /* 0x00019000ff1a7b82 */ /* 0x000e220000000a00 */
[--C-:B------:R-:W-:Y:S01]  /*0b30*/  SHF.R.U64 R28, R10, R18, R11.reuse ;  /* 0x000000120a1c7219 */ /* 0x100fe2000000120b */
[----:B------:R-:W-:Y:S01]  /*0b40*/  IMAD R29, R13, R20, R8 ;  /* 0x000000140d1d7224 */ /* 0x000fe200078e0208 */
[----:B------:R-:W-:Y:S01]  /*0b50*/  SHF.R.U32.HI R7, RZ, R18, R11 ;  /* 0x00000012ff077219 */ /* 0x000fe2000001160b */
[----:B------:R-:W-:Y:S01]  /*0b60*/  IMAD.MOV.U32 R23, RZ, RZ, 0x1 ;  /* 0x00000001ff177424 */ /* 0x000fe200078e00ff */
[----:B------:R-:W-:-:S03]  /*0b70*/  IADD3 R9, P0, RZ, -R28, RZ ;  /* 0x8000001cff097210 */ /* 0x000fc60007f1e0ff */
[----:B------:R-:W1:Y:S02]  /*0b80*/  LDC R16, c[0x0][0x618] ;  /* 0x00018600ff107b82 */ /* 0x000e640000000800 */
[----:B------:R-:W-:Y:S02]  /*0b90*/  IMAD.X R7, RZ, RZ, ~R7, P0 ;  /* 0x000000ffff077224 */ /* 0x000fe400000e0e07 */
[----:B------:R-:W-:-:S04]  /*0ba0*/  IMAD.WIDE.U32 R10, R9, R24, R2 ;  /* 0x00000018090a7225 */ /* 0x000fc800078e0002 */
[----:B------:R-:W2:Y:S01]  /*0bb0*/  LDC R15, c[0x0][0x608] ;  /* 0x00018200ff0f7b82 */ /* 0x000ea20000000800 */
[----:B------:R-:W-:-:S04]  /*0bc0*/  IMAD R14, R7, R24, RZ ;  /* 0x00000018070e7224 */ /* 0x000fc800078e02ff */
[----:B------:R-:W-:-:S03]  /*0bd0*/  IMAD R7, R9, R25, R14 ;  /* 0x0000001909077224 */ /* 0x000fc600078e020e */
[----:B------:R-:W3:Y:S01]  /*0be0*/  LDC R22, c[0x0][0x658] ;  /* 0x00019600ff167b82 */ /* 0x000ee20000000800 */
[----:B------:R-:W-:Y:S01]  /*0bf0*/  IMAD.IADD R7, R11, 0x1, R7 ;  /* 0x000000010b077824 */ /* 0x000fe200078e0207 */
[----:B0-----:R-:W-:-:S04]  /*0c00*/  ISETP.NE.U32.AND P0, PT, R26, RZ, PT ;  /* 0x000000ff1a00720c */ /* 0x001fc80003f05070 */
[----:B------:R-:W-:Y:S02]  /*0c10*/  ISETP.NE.AND.EX P0, PT, R27, RZ, PT, P0 ;  /* 0x000000ff1b00720c */ /* 0x000fe40003f05300 */
[----:B------:R-:W0:Y:S01]  /*0c20*/  LDC R18, c[0x0][0x600] ;  /* 0x00018000ff127b82 */ /* 0x000e220000000800 */
[-CC-:B-1----:R-:W-:Y:S02]  /*0c30*/  SHF.R.U64 R19, R10, R16.reuse, R7.reuse ;  /* 0x000000100a137219 */ /* 0x182fe40000001207 */
[----:B------:R-:W-:Y:S01]  /*0c40*/  SHF.R.U32.HI R10, RZ, R16, R7 ;  /* 0x00000010ff0a7219 */ /* 0x000fe20000011607 */
[----:B------:R-:W-:-:S04]  /*0c50*/  IMAD.MOV.U32 R7, RZ, RZ, -0x1 ;  /* 0xffffffffff077424 */ /* 0x000fc800078e00ff */
[----:B------:R-:W1:Y:S01]  /*0c60*/  LDC R21, c[0x0][0x648] ;  /* 0x00019200ff157b82 */ /* 0x000e620000000800 */
[-CC-:B--2---:R-:W-:Y:S02]  /*0c70*/  SHF.R.U64 R16, R19, R15.reuse, R10.reuse ;  /* 0x0000000f13107219 */ /* 0x184fe4000000120a */
[----:B------:R-:W-:-:S05]  /*0c80*/  SHF.R.U32.HI R9, RZ, R15, R10 ;  /* 0x0000000fff097219 */ /* 0x000fca000001160a */
[----:B------:R-:W2:Y:S01]  /*0c90*/  LDC R24, c[0x0][0x638] ;  /* 0x00018e00ff187b82 */ /* 0x000ea20000000800 */
[-CC-:B---3--:R-:W-:Y:S02]  /*0ca0*/  SHF.R.U64 R20, R16, R22.reuse, R9.reuse ;  /* 0x0000001610147219 */ /* 0x188fe40000001209 */
[-C--:B------:R-:W-:Y:S02]  /*0cb0*/  SHF.L.U32 R7, R7, R22.reuse, RZ ;  /* 0x0000001607077219 */ /* 0x080fe400000006ff */
[----:B------:R-:W-:Y:S01]  /*0cc0*/  SHF.R.U32.HI R9, RZ, R22, R9 ;  /* 0x00000016ff097219 */ /* 0x000fe20000011609 */
[----:B------:R-:W-:Y:S01]  /*0cd0*/  IMAD.MOV.U32 R8, RZ, RZ, R20 ;  /* 0x000000ffff087224 */ /* 0x000fe200078e0014 */
[----:B------:R-:W-:Y:S01]  /*0ce0*/  LOP3.LUT R13, RZ, R7, RZ, 0x33, !PT ;  /* 0x00000007ff0d7212 */ /* 0x000fe200078e33ff */
[----:B------:R-:W3:Y:S01]  /*0cf0*/  LDC R25, c[0x0][0x610] ;  /* 0x00018400ff197b82 */ /* 0x000ee20000000800 */
[----:B------:R-:W-:Y:S05]  /*0d00*/  @!P0 BRA `(.L_x_10) ;  /* 0x0000000000288947 */ /* 0x000fea0003800000 */
[----:B------:R-:W4:Y:S02]  /*0d10*/  LDC R7, c[0x0][0x64c] ;  /* 0x00019300ff077b82 */ /* 0x000f240000000800 */
[----:B----4-:R-:W-:-:S05]  /*0d20*/  IADD3 R7, P0, R20, R7, RZ ;  /* 0x0000000714077210 */ /* 0x010fca0007f1e0ff */
        /* <DEDUP_REMOVED lines=8> */
.L_x_10:
[----:B-1----:R-:W-:Y:S01]  /*0db0*/  SHF.R.U64 R9, R8, R21, R9 ;  /* 0x0000001508097219 */ /* 0x002fe20000001209 */
[----:B0-----:R-:W-:Y:S01]  /*0dc0*/  VIADD R10, R18, 0xffffffff ;  /* 0xffffffff120a7836 */ /* 0x001fe20000000000 */
[----:B------:R-:W-:Y:S01]  /*0dd0*/  SHF.L.U32 R7, R23, R22, RZ ;  /* 0x0000001617077219 */ /* 0x000fe200000006ff */
[----:B------:R-:W-:Y:S01]  /*0de0*/  IMAD.MOV.U32 R14, RZ, RZ, 0x1 ;  /* 0x00000001ff0e7424 */ /* 0x000fe200078e00ff */
[----:B------:R-:W-:Y:S01]  /*0df0*/  LOP3.LUT R8, R16, R13, RZ, 0xc0, !PT ;  /* 0x0000000d10087212 */ /* 0x000fe200078ec0ff */
[----:B------:R-:W-:Y:S01]  /*0e00*/  IMAD.MOV R11, RZ, RZ, -R9 ;  /* 0x000000ffff0b7224 */ /* 0x000fe200078e0a09 */
[----:B------:R-:W-:Y:S02]  /*0e10*/  SEL R12, R12, R29, !P3 ;  /* 0x0000001d0c0c7207 */ /* 0x000fe40005800000 */
[----:B------:R-:W-:Y:S01]  /*0e20*/  LOP3.LUT R10, R19, R10, RZ, 0xc0, !PT ;  /* 0x0000000a130a7212 */ /* 0x000fe200078ec0ff */
[----:B------:R-:W-:Y:S02]  /*0e30*/  IMAD R9, R7, R9, R8 ;  /* 0x0000000907097224 */ /* 0x000fe400078e0208 */
[----:B--2---:R-:W-:-:S02]  /*0e40*/  IMAD R7, R11, R24, R20 ;  /* 0x000000180b077224 */ /* 0x004fc400078e0214 */
[----:B---3--:R-:W-:Y:S02]  /*0e50*/  IMAD R12, R9, R25, R12 ;  /* 0x00000019090c7224 */ /* 0x008fe400078e020c */
[----:B------:R-:W-:-:S05]  /*0e60*/  IMAD R7, R7, R18, R10 ;  /* 0x0000001207077224 */ /* 0x000fca00078e020a */
[----:B------:R-:W-:Y:S02]  /*0e70*/  SEL R11, R7, R12, !P3 ;  /* 0x0000000c070b7207 */ /* 0x000fe40005800000 */
[----:B------:R-:W-:Y:S01]  /*0e80*/  SEL R10, R12, R7, !P3 ;  /* 0x000000070c0a7207 */ /* 0x000fe20005800000 */
[----:B------:R-:W-:-:S07]  /*0e90*/  IMAD.MOV.U32 R7, RZ, RZ, R28 ;  /* 0x000000ffff077224 */ /* 0x000fce00078e001c */
.L_x_8:
[----:B------:R-:W-:-:S08]  /*0ea0*/  NOP ;  /* 0x0000000000007918 */ /* 0x000fd00000000000 */
[----:B------:R-:W0:Y:S02]  /*0eb0*/  USETMAXREG.TRY_ALLOC.CTAPOOL UP0, 0xe8 ;  /* 0x000000e8000079c8 */ /* 0x000e240008000600 */
[----:B0-----:R-:W-:-:S13]  /*0ec0*/  PLOP3.LUT P0, PT, PT, PT, UP0, 0x80, 0x0 ;  /* 0x000000000000781c */ /* 0x001fda0003f0f008 */
[----:B------:R-:W-:Y:S05]  /*0ed0*/  @!P0 BRA `(.L_x_8) ;  /* 0xfffffffc00f08947 */ /* 0x000fea000383ffff */
[----:B------:R-:W-:Y:S01]  /*0ee0*/  ULDC.64 UR4, c[0x0][0x598] ;  /* 0x0001660000047ab9 */ /* 0x000fe20000000a00 */
[----:B------:R-:W-:Y:S01]  /*0ef0*/  ULDC.64 UR16, c[0x0][0x208] ;  /* 0x0000820000107ab9 */ /* 0x000fe20000000a00 */
[----:B------:R-:W-:-:S04]  /*0f00*/  ISETP.NE.U32.AND P0, PT, RZ, UR4, PT ;  /* 0x00000004ff007c0c */ /* 0x000fc8000bf05070 */
[----:B------:R-:W-:-:S13]  /*0f10*/  ISETP.NE.AND.EX P0, PT, RZ, UR5, PT, P0 ;  /* 0x00000005ff007c0c */ /* 0x000fda000bf05300 */
[----:B------:R-:W-:Y:S05]  /*0f20*/  @!P0 BRA `(.L_x_11) ;  /* 0x00000000001c8947 */ /* 0x000fea0003800000 */
[----:B------:R-:W0:Y:S02]  /*0f30*/  LDC.64 R8, c[0x0][0x598] ;  /* 0x00016600ff087b82 */ /* 0x000e240000000a00 */
[----:B0-----:R-:W2:Y:S02]  /*0f40*/  LDG.E.64 R8, desc[UR16][R8.64] ;  /* 0x0000001008087981 */ /* 0x001ea4000c1e1b00 */
[----:B--2---:R-:W-:-:S04]  /*0f50*/  ISETP.NE.U32.AND P0, PT, R8, RZ, PT ;  /* 0x000000ff0800720c */ /* 0x004fc80003f05070 */
[----:B------:R-:W-:-:S13]  /*0f60*/  ISETP.NE.AND.EX P0, PT, R9, RZ, PT, P0 ;  /* 0x000000ff0900720c */ /* 0x000fda0003f05300 */
[----:B------:R-:W-:Y:S05]  /*0f70*/  @!P0 BRA `(.L_x_11) ;  /* 0x0000000000088947 */ /* 0x000fea0003800000 */
[----:B------:R0:W5:Y:S01]  /*0f80*/  LD.E R8, desc[UR16][R8.64] ;  /* 0x0000001008087980 */ /* 0x000162000c101900 */
[----:B------:R-:W-:Y:S05]  /*0f90*/  BRA `(.L_x_12) ;  /* 0x0000000000207947 */ /* 0x000fea0003800000 */
.L_x_11:
[----:B------:R-:W-:Y:S02]  /*0fa0*/  ULDC.64 UR4, c[0x0][0x588] ;  /* 0x0001620000047ab9 */ /* 0x000fe40000000a00 */
[----:B------:R-:W-:-:S04]  /*0fb0*/  ISETP.NE.U32.AND P0, PT, RZ, UR4, PT ;  /* 0x00000004ff007c0c */ /* 0x000fc8000bf05070 */
[----:B------:R-:W-:-:S13]  /*0fc0*/  ISETP.NE.AND.EX P0, PT, RZ, UR5, PT, P0 ;  /* 0x00000005ff007c0c */ /* 0x000fda000bf05300 */
[----:B------:R-:W-:Y:S05]  /*0fd0*/  @!P0 BRA `(.L_x_13) ;  /* 0x00000000000c8947 */ /* 0x000fea0003800000 */
[----:B------:R-:W0:Y:S02]  /*0fe0*/  LDC.64 R8, c[0x0][0x588] ;  /* 0x00016200ff087b82 */ /* 0x000e240000000a00 */
[----:B0-----:R1:W5:Y:S01]  /*0ff0*/  LDG.E R8, desc[UR16][R8.64] ;  /* 0x0000001008087981 */ /* 0x001362000c1e1900 */
[----:B------:R-:W-:Y:S05]  /*1000*/  BRA `(.L_x_12) ;  /* 0x0000000000047947 */ /* 0x000fea0003800000 */
.L_x_13:
[----:B------:R-:W2:Y:S02]  /*1010*/  LDC R8, c[0x0][0x580] ;  /* 0x00016000ff087b82 */ /* 0x000ea40000000800 */
.L_x_12:
[----:B------:R-:W-:Y:S02]  /*1020*/  ULDC.64 UR4, c[0x0][0x5a0] ;  /* 0x0001680000047ab9 */ /* 0x000fe40000000a00 */
[----:B------:R-:W-:-:S04]  /*1030*/  ISETP.NE.U32.AND P0, PT, RZ, UR4, PT ;  /* 0x00000004ff007c0c */ /* 0x000fc8000bf05070 */
[----:B------:R-:W-:-:S13]  /*1040*/  ISETP.NE.AND.EX P0, PT, RZ, UR5, PT, P0 ;  /* 0x00000005ff007c0c */ /* 0x000fda000bf05300 */
[----:B------:R-:W-:Y:S05]  /*1050*/  @!P0 BRA `(.L_x_14) ;  /* 0x00000000001c8947 */ /* 0x000fea0003800000 */
[----:B------:R-:W3:Y:S02]  /*1060*/  LDC.64 R12, c[0x0][0x5a0] ;  /* 0x00016800ff0c7b82 */ /* 0x000ee40000000a00 */
[----:B---3--:R-:W3:Y:S02]  /*1070*/  LDG.E.64 R12, desc[UR16][R12.64] ;  /* 0x000000100c0c7981 */ /* 0x008ee4000c1e1b00 */
[----:B---3--:R-:W-:-:S04]  /*1080*/  ISETP.NE.U32.AND P0, PT, R12, RZ, PT ;  /* 0x000000ff0c00720c */ /* 0x008fc80003f05070 */
[----:B------:R-:W-:-:S13]  /*1090*/  ISETP.NE.AND.EX P0, PT, R13, RZ, PT, P0 ;  /* 0x000000ff0d00720c */ /* 0x000fda0003f05300 */
[----:B------:R-:W-:Y:S05]  /*10a0*/  @!P0 BRA `(.L_x_14) ;  /* 0x0000000000088947 */ /* 0x000fea0003800000 */
[----:B01----:R0:W5:Y:S01]  /*10b0*/  LD.E R9, desc[UR16][R12.64] ;  /* 0x000000100c097980 */ /* 0x003162000c101900 */
[----:B------:R-:W-:Y:S05]  /*10c0*/  BRA `(.L_x_15) ;  /* 0x0000000000207947 */ /* 0x000fea0003800000 */
.L_x_14:
[----:B------:R-:W-:Y:S02]  /*10d0*/  ULDC.64 UR4, c[0x0][0x590] ;  /* 0x0001640000047ab9 */ /* 0x000fe40000000a00 */
[----:B------:R-:W-:-:S04]  /*10e0*/  ISETP.NE.U32.AND P0, PT, RZ, UR4, PT ;  /* 0x00000004ff007c0c */ /* 0x000fc8000bf05070 */
[----:B------:R-:W-:-:S13]  /*10f0*/  ISETP.NE.AND.EX P0, PT, RZ, UR5, PT, P0 ;  /* 0x00000005ff007c0c */ /* 0x000fda000bf05300 */
[----:B------:R-:W-:Y:S05]  /*1100*/  @!P0 BRA `(.L_x_16) ;  /* 0x00000000000c8947 */ /* 0x000fea0003800000 */
[----:B------:R-:W0:Y:S02]  /*1110*/  LDC.64 R12, c[0x0][0x590] ;  /* 0x00016400ff0c7b82 */ /* 0x000e240000000a00 */
[----:B01----:R1:W5:Y:S01]  /*1120*/  LDG.E R9, desc[UR16][R12.64] ;  /* 0x000000100c097981 */ /* 0x003362000c1e1900 */
[----:B------:R-:W-:Y:S05]  /*1130*/  BRA `(.L_x_15) ;  /* 0x0000000000047947 */ /* 0x000fea0003800000 */
.L_x_16:
[----:B01----:R-:W3:Y:S02]  /*1140*/  LDC R9, c[0x0][0x584] ;  /* 0x00016100ff097b82 */ /* 0x003ee40000000800 */
.L_x_15:
[----:B------:R-:W-:-:S13]  /*1150*/  LOP3.LUT P0, RZ, R14, 0xff, RZ, 0xc0, !PT ;  /* 0x000000ff0eff7812 */ /* 0x000fda000780c0ff */
[----:B------:R-:W-:Y:S05]  /*1160*/  @!P0 EXIT ;  /* 0x000000000000894d */ /* 0x000fea0003800000 */
[----:B------:R-:W-:Y:S01]  /*1170*/  ULDC UR4, c[0x0][0x28c] ;  /* 0x0000a30000047ab9 */ /* 0x000fe20000000800 */
[----:B------:R-:W-:Y:S01]  /*1180*/  LOP3.LUT R144, R4, 0x1, RZ, 0xfc, !PT ;  /* 0x0000000104907812 */ /* 0x000fe200078efcff */
[----:B------:R-:W-:-:S04]  /*1190*/  UIADD3 UR4, UR4, 0x1f, URZ ;  /* 0x0000001f04047890 */ /* 0x000fc8000fffe03f */
[----:B------:R-:W-:-:S04]  /*11a0*/  USHF.R.S32.HI UR5, URZ, 0x1f, UR4 ;  /* 0x0000001f3f057899 */ /* 0x000fc80008011404 */
[----:B------:R-:W-:-:S03]  /*11b0*/  ULEA.HI UR5, UR5, UR4, URZ, 0x5 ;  /* 0x0000000405057291 */ /* 0x000fc6000f8f283f */
[----:B------:R-:W-:Y:S01]  /*11c0*/  UMOV UR4, URZ ;  /* 0x0000003f00047c82 */ /* 0x000fe20008000000 */
[----:B------:R-:W-:-:S03]  /*11d0*/  USHF.R.S32.HI UR9, URZ, 0x5, UR5 ;  /* 0x000000053f097899 */ /* 0x000fc60008011405 */
[----:B------:R-:W-:-:S09]  /*11e0*/  UMOV UR5, URZ ;  /* 0x0000003f00057c82 */ /* 0x000fd20008000000 */
.L_x_171:
[----:B01----:R-:W-:Y:S01]  /*11f0*/  LOP3.LUT R12, R0, 0x80, RZ, 0xc0, !PT ;  /* 0x00000080000c7812 */ /* 0x003fe200078ec0ff */
[----:B------:R-:W0:Y:S01]  /*1200*/  S2UR UR13, SR_CgaCtaId ;  /* 0x00000000000d79c3 */ /* 0x000e220000008800 */
[----:B------:R-:W-:Y:S01]  /*1210*/  UMOV UR12, 0x400 ;  /* 0x00000400000c7882 */ /* 0x000fe20000000000 */
[----:B------:R-:W-:Y:S01]  /*1220*/  UMOV UR6, URZ ;  /* 0x0000003f00067c82 */ /* 0x000fe20008000000 */
[----:B------:R-:W-:Y:S01]  /*1230*/  SHF.R.U32.HI R12, RZ, 0x7, R12 ;  /* 0x00000007ff0c7819 */ /* 0x000fe2000001160c */
[----:B------:R-:W-:Y:S01]  /*1240*/  UMOV UR7, URZ ;  /* 0x0000003f00077c82 */ /* 0x000fe20008000000 */
[----:B------:R-:W-:Y:S01]  /*1250*/  UMOV UR18, UR5 ;  /* 0x0000000500127c82 */ /* 0x000fe20008000000 */
[----:B------:R-:W-:Y:S02]  /*1260*/  CS2R R20, SRZ ;  /* 0x0000000000147805 */ /* 0x000fe4000001ff00 */
[----:B------:R-:W-:Y:S01]  /*1270*/  CS2R R18, SRZ ;  /* 0x0000000000127805 */ /* 0x000fe2000001ff00 */
[----:B------:R-:W1:Y:S01]  /*1280*/  LDC R13, c[0x0][0x28c] ;  /* 0x0000a300ff0d7b82 */ /* 0x000e620000000800 */
[----:B----4-:R-:W4:Y:S01]  /*1290*/  SHFL.IDX PT, R12, R12, RZ, 0x1f ;  /* 0x00001fff0c0c7589 */ /* 0x010f2200000e0000 */
[----:B------:R-:W-:-:S02]  /*12a0*/  CS2R R22, SRZ ;  /* 0x0000000000167805 */ /* 0x000fc4000001ff00 */
[----:B------:R-:W-:Y:S02]  /*12b0*/  CS2R R88, SRZ ;  /* 0x0000000000587805 */ /* 0x000fe4000001ff00 */
[----:B------:R-:W-:Y:S02]  /*12c0*/  CS2R R90, SRZ ;  /* 0x00000000005a7805 */ /* 0x000fe4000001ff00 */
[----:B------:R-:W-:Y:S02]  /*12d0*/  CS2R R92, SRZ ;  /* 0x00000000005c7805 */ /* 0x000fe4000001ff00 */
[----:B------:R-:W-:Y:S02]  /*12e0*/  CS2R R94, SRZ ;  /* 0x00000000005e7805 */ /* 0x000fe4000001ff00 */
[----:B------:R-:W-:Y:S02]  /*12f0*/  CS2R R98, SRZ ;  /* 0x0000000000627805 */ /* 0x000fe4000001ff00 */
        /* <DEDUP_REMOVED lines=16> */
[----:B-1----:R-:W-:Y:S02]  /*1400*/  ISETP.GE.AND P0, PT, R13, 0x1, PT ;  /* 0x000000010d00780c */ /* 0x002fe40003f06270 */
[----:B------:R-:W-:Y:S02]  /*1410*/  CS2R R130, SRZ ;  /* 0x0000000000827805 */ /* 0x000fe4000001ff00 */
[----:B----4-:R-:W-:-:S02]  /*1420*/  R2UR UR8, R12 ;  /* 0x000000000c0872ca */ /* 0x010fc400000e0000 */
[----:B------:R-:W-:Y:S02]  /*1430*/  CS2R R132, SRZ ;  /* 0x0000000000847805 */ /* 0x000fe4000001ff00 */
[----:B------:R-:W-:Y:S02]  /*1440*/  CS2R R134, SRZ ;  /* 0x0000000000867805 */ /* 0x000fe4000001ff00 */
[----:B------:R-:W-:Y:S02]  /*1450*/  CS2R R136, SRZ ;  /* 0x0000000000887805 */ /* 0x000fe4000001ff00 */
[----:B------:R-:W-:Y:S02]  /*1460*/  CS2R R138, SRZ ;  /* 0x00000000008a7805 */ /* 0x000fe4000001ff00 */
[----:B------:R-:W-:Y:S02]  /*1470*/  CS2R R140, SRZ ;  /* 0x00000000008c7805 */ /* 0x000fe4000001ff00 */
[----:B------:R-:W-:Y:S01]  /*1480*/  CS2R R142, SRZ ;  /* 0x00000000008e7805 */ /* 0x000fe2000001ff00 */
[----:B------:R-:W-:Y:S01]  /*1490*/  IMAD.MOV.U32 R145, RZ, RZ, RZ ;  /* 0x000000ffff917224 */ /* 0x000fe200078e00ff */
[----:B------:R-:W-:Y:S01]  /*14a0*/  CS2R R56, SRZ ;  /* 0x0000000000387805 */ /* 0x000fe2000001ff00 */
[----:B------:R-:W-:Y:S01]  /*14b0*/  IMAD.MOV.U32 R147, RZ, RZ, RZ ;  /* 0x000000ffff937224 */ /* 0x000fe200078e00ff */
[----:B------:R-:W-:Y:S01]  /*14c0*/  CS2R R58, SRZ ;  /* 0x00000000003a7805 */ /* 0x000fe2000001ff00 */
[----:B------:R-:W-:Y:S01]  /*14d0*/  IMAD.U32 R16, RZ, RZ, UR4 ;  /* 0x00000004ff107e24 */ /* 0x000fe2000f8e00ff */
[----:B------:R-:W-:Y:S01]  /*14e0*/  CS2R R60, SRZ ;  /* 0x00000000003c7805 */ /* 0x000fe2000001ff00 */
[----:B------:R-:W-:Y:S01]  /*14f0*/  ULEA.HI UR10, UR8, UR8, URZ, 0x1 ;  /* 0x00000008080a7291 */ /* 0x000fe2000f8f083f */
[----:B------:R-:W-:-:S02]  /*1500*/  CS2R R62, SRZ ;  /* 0x00000000003e7805 */ /* 0x000fc4000001ff00 */
[----:B------:R-:W-:Y:S02]  /*1510*/  CS2R R64, SRZ ;  /* 0x0000000000407805 */ /* 0x000fe4000001ff00 */
[----:B------:R-:W-:Y:S01]  /*1520*/  CS2R R66, SRZ ;  /* 0x0000000000427805 */ /* 0x000fe2000001ff00 */
[----:B------:R-:W-:Y:S01]  /*1530*/  ULOP3.LUT UR11, UR10, 0x1ffffe, URZ, 0xc0, !UPT ;  /* 0x001ffffe0a0b7892 */ /* 0x000fe2000f8ec03f */
[----:B------:R-:W-:Y:S01]  /*1540*/  CS2R R68, SRZ ;  /* 0x0000000000447805 */ /* 0x000fe2000001ff00 */
[----:B0-----:R-:W-:Y:S01]  /*1550*/  ULEA UR10, UR13, UR12, 0x18 ;  /* 0x0000000c0d0a7291 */ /* 0x001fe2000f8ec03f */
[----:B------:R-:W-:Y:S01]  /*1560*/  CS2R R70, SRZ ;  /* 0x0000000000467805 */ /* 0x000fe2000001ff00 */
[----:B------:R-:W-:Y:S01]  /*1570*/  UIADD3 UR11, UR8, -UR11, URZ ;  /* 0x8000000b080b7290 */ /* 0x000fe2000fffe03f */
[----:B------:R-:W-:Y:S02]  /*1580*/  CS2R R72, SRZ ;  /* 0x0000000000487805 */ /* 0x000fe4000001ff00 */
[----:B------:R-:W-:Y:S01]  /*1590*/  CS2R R74, SRZ ;  /* 0x00000000004a7805 */ /* 0x000fe2000001ff00 */
[----:B------:R-:W-:Y:S01]  /*15a0*/  UMOV UR8, URZ ;  /* 0x0000003f00087c82 */ /* 0x000fe20008000000 */
[----:B------:R-:W-:Y:S01]  /*15b0*/  ULEA UR11, UR11, UR10, 0xb ;  /* 0x0000000a0b0b7291 */ /* 0x000fe2000f8e583f */
[----:B------:R-:W-:-:S02]  /*15c0*/  CS2R R76, SRZ ;  /* 0x00000000004c7805 */ /* 0x000fc4000001ff00 */
[----:B------:R-:W-:Y:S02]  /*15d0*/  CS2R R78, SRZ ;  /* 0x00000000004e7805 */ /* 0x000fe4000001ff00 */
[----:B------:R-:W-:Y:S01]  /*15e0*/  CS2R R80, SRZ ;  /* 0x0000000000507805 */ /* 0x000fe2000001ff00 */
[----:B------:R-:W-:Y:S01]  /*15f0*/  UIADD3 UR11, UR11, 0x100, URZ ;  /* 0x000001000b0b7890 */ /* 0x000fe2000fffe03f */
[----:B------:R-:W-:Y:S02]  /*1600*/  CS2R R82, SRZ ;  /* 0x0000000000527805 */ /* 0x000fe4000001ff00 */
[----:B------:R-:W-:Y:S02]  /*1610*/  CS2R R84, SRZ ;  /* 0x0000000000547805 */ /* 0x000fe4000001ff00 */
[----:B------:R-:W-:Y:S01]  /*1620*/  CS2R R86, SRZ ;  /* 0x0000000000567805 */ /* 0x000fe2000001ff00 */
[----:B------:R-:W-:Y:S01]  /*1630*/  USHF.R.U32.HI UR11, URZ, 0x4, UR11 ;  /* 0x000000043f0b7899 */ /* 0x000fe2000801160b */
[----:B------:R-:W-:-:S02]  /*1640*/  CS2R R24, SRZ ;  /* 0x0000000000187805 */ /* 0x000fc4000001ff00 */
[----:B------:R-:W-:Y:S02]  /*1650*/  CS2R R26, SRZ ;  /* 0x00000000001a7805 */ /* 0x000fe4000001ff00 */
[----:B------:R-:W-:Y:S01]  /*1660*/  CS2R R28, SRZ ;  /* 0x00000000001c7805 */ /* 0x000fe2000001ff00 */
[----:B------:R-:W-:Y:S01]  /*1670*/  ULOP3.LUT UR11, UR11, 0x3fff, URZ, 0xc0, !UPT ;  /* 0x00003fff0b0b7892 */ /* 0x000fe2000f8ec03f */
        /* <DEDUP_REMOVED lines=12> */
[----:B------:R-:W-:Y:S01]  /*1740*/  CS2R R54, SRZ ;  /* 0x0000000000367805 */ /* 0x000fe2000001ff00 */
[----:B--23--:R-:W-:Y:S06]  /*1750*/  @!P0 BRA `(.L_x_17) ;  /* 0x0000000800308947 */ /* 0x00cfec0003800000 */
[----:B------:R-:W-:-:S13]  /*1760*/  ISETP.NE.AND P1, PT, R144, 0x3, PT ;  /* 0x000000039000780c */ /* 0x000fda0003f25270 */
[----:B------:R-:W-:Y:S05]  /*1770*/  @!P1 BRA `(.L_x_18) ;  /* 0x0000000000049947 */ /* 0x000fea0003800000 */
[----:B------:R-:W-:Y:S01]  /*1780*/  BPT.TRAP 0x1 ;  /* 0x000000040000795c */ /* 0x000fe20000300000 */
.L_x_18:
[----:B------:R-:W-:Y:S01]  /*1790*/  ULEA UR7, UR5, UR10, 0x3 ;  /* 0x0000000a05077291 */ /* 0x000fe2000f8e183f */
[----:B------:R-:W-:-:S05]  /*17a0*/  IMAD.U32 R12, RZ, RZ, UR4 ;  /* 0x00000004ff0c7e24 */ /* 0x000fca000f8e00ff */
[----:B------:R-:W-:-:S04]  /*17b0*/  SHF.L.U32 R12, R12, 0x1f, RZ ;  /* 0x0000001f0c0c7819 */ /* 0x000fc800000006ff */
[----:B------:R0:W1:Y:S01]  /*17c0*/  SYNCS.PHASECHK.TRANS64.TRYWAIT P0, [UR7], R12 ;  /* 0x0000000cff0075a7 */ /* 0x0000620008000147 */
[----:B------:R-:W-:Y:S05]  /*17d0*/  @!P1 BRA `(.L_x_19) ;  /* 0x0000000000049947 */ /* 0x000fea0003800000 */
[----:B------:R-:W-:Y:S01]  /*17e0*/  BPT.TRAP 0x1 ;  /* 0x000000040000795c */ /* 0x000fe20000300000 */
.L_x_19:
[----:B------:R-:W-:Y:S01]  /*17f0*/  UMOV UR6, 0x1 ;  /* 0x0000000100067882 */ /* 0x000fe20000000000 */
[----:B------:R-:W-:Y:S01]  /*1800*/  IMAD.MOV.U32 R20, RZ, RZ, RZ ;  /* 0x000000ffff147224 */ /* 0x000fe200078e00ff */
[----:B-1----:R-:W-:Y:S06]  /*1810*/  @P0 BRA `(.L_x_20) ;  /* 0x0000000000080947 */ /* 0x002fec0003800000 */
[----:B------:R-:W1:Y:S02]  /*1820*/  SYNCS.PHASECHK.TRANS64.TRYWAIT P0, [UR7], R12 ;  /* 0x0000000cff0075a7 */ /* 0x000e640008000147 */
[----:B-1----:R-:W-:Y:S05]  /*1830*/  @!P0 BRA `(.L_x_21) ;  /* 0x0000007c00a48947 */ /* 0x002fea0003800000 */
.L_x_20:
[----:B------:R-:W-:Y:S01]  /*1840*/  UIADD3 UR7, UR10, 0xa100, URZ ;  /* 0x0000a1000a077890 */ /* 0x000fe2000fffe03f */
[----:B------:R-:W-:Y:S01]  /*1850*/  WARPGROUP.ARRIVE ;  /* 0x00000000000079c5 */ /* 0x000fe20000000000 */
[----:B------:R-:W-:Y:S01]  /*1860*/  ULOP3.LUT UR12, UR11, 0x10000, URZ, 0xfc, !UPT ;  /* 0x000100000b0c7892 */ /* 0x000fe2000f8efc3f */
[----:B------:R-:W-:Y:S01]  /*1870*/  IMAD.MOV.U32 R21, RZ, RZ, RZ ;  /* 0x000000ffff157224 */ /* 0x000fe200078e00ff */
[----:B------:R-:W-:Y:S01]  /*1880*/  USHF.R.U32.HI UR7, URZ, 0x4, UR7 ;  /* 0x000000043f077899 */ /* 0x000fe20008011607 */
[----:B------:R-:W-:Y:S01]  /*1890*/  CS2R R18, SRZ ;  /* 0x0000000000127805 */ /* 0x000fe2000001ff00 */
[----:B------:R-:W-:Y:S01]  /*18a0*/  ULEA UR12, UR5, UR12, 0x9 ;  /* 0x0000000c050c7291 */ /* 0x000fe2000f8e483f */
[----:B------:R-:W-:Y:S01]  /*18b0*/  CS2R R22, SRZ ;  /* 0x0000000000167805 */ /* 0x000fe2000001ff00 */
[----:B------:R-:W-:Y:S01]  /*18c0*/  ULOP3.LUT UR7, UR7, 0x3fff, URZ, 0xc0, !UPT ;  /* 0x00003fff07077892 */ /* 0x000fe2000f8ec03f */
[----:B------:R-:W-:Y:S01]  /*18d0*/  CS2R R88, SRZ ;  /* 0x0000000000587805 */ /* 0x000fe2000001ff00 */
[----:B------:R-:W-:Y:S01]  /*18e0*/  UMOV UR13, 0xc0000010 ;  /* 0xc0000010000d7882 */ /* 0x000fe20000000000 */
[----:B------:R-:W-:Y:S01]  /*18f0*/  UMOV UR15, 0xc0000010 ;  /* 0xc0000010000f7882 */ /* 0x000fe20000000000 */
[----:B------:R-:W-:Y:S01]  /*1900*/  ULOP3.LUT UR7, UR7, 0x10000, URZ, 0xfc, !UPT ;  /* 0x0001000007077892 */ /* 0x000fe2000f8efc3f */
[----:B------:R-:W-:-:S02]  /*1910*/  CS2R R90, SRZ ;  /* 0x00000000005a7805 */ /* 0x000fc4000001ff00 */
[----:B------:R-:W-:Y:S02]  /*1920*/  CS2R R92, SRZ ;  /* 0x00000000005c7805 */ /* 0x000fe4000001ff00 */
[----:B------:R-:W-:Y:S01]  /*1930*/  CS2R R94, SRZ ;  /* 0x00000000005e7805 */ /* 0x000fe2000001ff00 */
[----:B------:R-:W-:Y:S01]  /*1940*/  ULEA UR14, UR5, UR7, 0x7 ;  /* 0x00000007050e7291 */ /* 0x000fe2000f8e383f */
[----:B------:R-:W-:Y:S01]  /*1950*/  CS2R R98, SRZ ;  /* 0x0000000000627805 */ /* 0x000fe2000001ff00 */
[----:B------:R-:W-:Y:S01]  /*1960*/  UIADD3 UR7, UR12, 0x100, URZ ;  /* 0x000001000c077890 */ /* 0x000fe2000fffe03f */
[----:B------:R-:W-:Y:S02]  /*1970*/  CS2R R96, SRZ ;  /* 0x0000000000607805 */ /* 0x000fe4000001ff00 */
[----:B------:R-:W-:Y:S02]  /*1980*/  CS2R R100, SRZ ;  /* 0x0000000000647805 */ /* 0x000fe4000001ff00 */
[----:B------:R-:W-:-:S02]  /*1990*/  CS2R R102, SRZ ;  /* 0x0000000000667805 */ /* 0x000fc4000001ff00 */
[----:B------:R-:W-:Y:S02]  /*19a0*/  CS2R R104, SRZ ;  /* 0x0000000000687805 */ /* 0x000fe4000001ff00 */
[----:B------:R-:W-:Y:S02]  /*19b0*/  CS2R R106, SRZ ;  /* 0x00000000006a7805 */ /* 0x000fe4000001ff00 */
[----:B------:R-:W-:Y:S01]  /*19c0*/  CS2R R110, SRZ ;  /* 0x00000000006e7805 */ /* 0x000fe2000001ff00 */
[----:B------:R-:W-:Y:S01]  /*19d0*/  QGMMA.64x64x32.F32.E4M3.E4M3 R56, gdesc[UR12], RZ, !UPT ;  /* 0x00e000000c3879f3 */ /* 0x000fe2000c7008ff */
[----:B------:R-:W-:Y:S01]  /*19e0*/  UMOV UR12, UR7 ;  /* 0x00000007000c7c82 */ /* 0x000fe20008000000 */
[----:B------:R-:W-:Y:S01]  /*19f0*/  ULDC UR7, c[0x0][0x50c] ;  /* 0x0001430000077ab9 */ /* 0x000fe20000000800 */
[----:B------:R-:W-:Y:S01]  /*1a00*/  UMOV UR13, 0xc0000010 ;  /* 0xc0000010000d7882 */ /* 0x000fe20000000000 */
[----:B------:R-:W-:Y:S01]  /*1a10*/  UISETP.NE.AND UP0, UPT, UR7, 0x1, UPT ;  /* 0x000000010700788c */ /* 0x000fe2000bf05270 */
[----:B------:R-:W-:Y:S01]  /*1a20*/  QGMMA.64x64x32.F32.E4M3.E4M3 R24, gdesc[UR12], RZ, !UPT, gsb0 ;  /* 0x00e000000c1879f3 */ /* 0x000fe2000c0008ff */
[----:B------:R-:W-:-:S02]  /*1a30*/  CS2R R108, SRZ ;  /* 0x00000000006c7805 */ /* 0x000fc4000001ff00 */
[----:B------:R-:W-:Y:S01]  /*1a40*/  CS2R R112, SRZ ;  /* 0x0000000000707805 */ /* 0x000fe2000001ff00 */
[----:B------:R-:W-:Y:S01]  /*1a50*/  USEL UR7, URZ, 0x1, UP0 ;  /* 0x000000013f077887 */ /* 0x000fe20008000000 */
[----:B------:R-:W-:Y:S02]  /*1a60*/  CS2R R114, SRZ ;  /* 0x0000000000727805 */ /* 0x000fe4000001ff00 */
[----:B------:R-:W-:Y:S02]  /*1a70*/  CS2R R116, SRZ ;  /* 0x0000000000747805 */ /* 0x000fe4000001ff00 */
[----:B------:R-:W-:Y:S02]  /*1a80*/  CS2R R118, SRZ ;  /* 0x0000000000767805 */ /* 0x000fe4000001ff00 */
[----:B------:R-:W-:Y:S02]  /*1a90*/  CS2R R120, SRZ ;  /* 0x0000000000787805 */ /* 0x000fe4000001ff00 */
[----:B------:R-:W-:-:S02]  /*1aa0*/  CS2R R122, SRZ ;  /* 0x00000000007a7805 */ /* 0x000fc4000001ff00 */
[----:B------:R-:W-:Y:S02]  /*1ab0*/  ISETP.NE.AND P0, PT, RZ, UR7, PT ;  /* 0x00000007ff007c0c */ /* 0x000fe4000bf05270 */
        /* <DEDUP_REMOVED lines=9> */
[----:B------:R-:W-:Y:S01]  /*1b50*/  CS2R R142, SRZ ;  /* 0x00000000008e7805 */ /* 0x000fe2000001ff00 */
[----:B------:R-:W-:Y:S02]  /*1b60*/  IMAD.MOV.U32 R145, RZ, RZ, RZ ;  /* 0x000000ffff917224 */ /* 0x000fe400078e00ff */
[----:B------:R-:W-:Y:S01]  /*1b70*/  IMAD.MOV.U32 R147, RZ, RZ, RZ ;  /* 0x000000ffff937224 */ /* 0x000fe200078e00ff */
[----:B------:R-:W-:Y:S06]  /*1b80*/  @!P0 BRA `(.L_x_22) ;  /* 0x0000000400088947 */ /* 0x000fec0003800000 */
[----:B------:R-:W-:Y:S02]  /*1b90*/  WARPGROUP.DEPBAR.LE gsb0, 0x0 ;  /* 0x00008000000079c5 */ /* 0x000fe40000010000 */
[----:B------:R-:W-:-:S01]  /*1ba0*/  FADD R147, RZ, R56 ;  /* 0x00000038ff937221 */ /* 0x000fc20000000000 */
[----:B------:R-:W-:Y:S01]  /*1bb0*/  FADD R142, RZ, R57 ;  /* 0x00000039ff8e7221 */ /* 0x000fe20000000000 */
        /* <DEDUP_REMOVED lines=62> */
[----:B------:R-:W-:-:S06]  /*1fa0*/  UMOV UR6, URZ ;  /* 0x0000003f00067c82 */ /* 0x000fcc0008000000 */
.L_x_22:
[----:B------:R-:W-:-:S04]  /*1fb0*/  UIADD3 UR18, UR5, 0x1, URZ ;  /* 0x0000000105127890 */ /* 0x000fc8000fffe03f */
[----:B------:R-:W-:-:S04]  /*1fc0*/  UISETP.NE.AND UP0, UPT, UR18, 0x5, UPT ;  /* 0x000000051200788c */ /* 0x000fc8000bf05270 */
[----:B------:R-:W-:Y:S02]  /*1fd0*/  USEL UR8, URZ, 0x1, UP0 ;  /* 0x000000013f087887 */ /* 0x000fe40008000000 */
[----:B------:R-:W-:Y:S02]  /*1fe0*/  USEL UR18, UR18, URZ, UP0 ;  /* 0x0000003f12127287 */ /* 0x000fe40008000000 */
[----:B------:R-:W-:-:S06]  /*1ff0*/  ULOP3.LUT UR8, UR4, UR8, URZ, 0x3c, !UPT ;  /* 0x0000000804087292 */ /* 0x000fcc000f8e3c3f */
[----:B------:R-:W-:Y:S01]  /*2000*/  IMAD.U32 R16, RZ, RZ, UR8 ;  /* 0x00000008ff107e24 */ /* 0x000fe2000f8e00ff */
[----:B------:R-:W-:-:S06]  /*2010*/  UMOV UR8, 0x1 ;  /* 0x0000000100087882 */ /* 0x000fcc0000000000 */
.L_x_17:
[----:B------:R-:W-:-:S04]  /*2020*/  UISETP.LT.AND UP0, UPT, UR9, 0x1, UPT ;  /* 0x000000010900788c */ /* 0x000fc8000bf01270 */
[----:B------:R-:W-:-:S04]  /*2030*/  USEL UR12, UR9, 0x1, UP0 ;  /* 0x00000001090c7887 */ /* 0x000fc80008000000 */
[----:B------:R-:W-:-:S04]  /*2040*/  UIADD3 UR12, UR9, -UR12, URZ ;  /* 0x8000000c090c7290 */ /* 0x000fc8000fffe03f */
[----:B------:R-:W-:-:S06]  /*2050*/  UISETP.GE.AND UP0, UPT, UR12, 0x1, UPT ;  /* 0x000000010c00788c */ /* 0x000fcc000bf06270 */
[----:B------:R-:W-:-:S13]  /*2060*/  PLOP3.LUT P0, PT, PT, PT, UP0, 0x80, 0x0 ;  /* 0x000000000000781c */ /* 0x000fda0003f0f008 */
[----:B------:R-:W-:Y:S05]  /*2070*/  @!P0 BRA `(.L_x_23) ;  /* 0x0000000800048947 */ /* 0x000fea0003800000 */
[----:B01----:R-:W-:Y:S01]  /*2080*/  IMAD.U32 R12, RZ, RZ, UR12 ;  /* 0x0000000cff0c7e24 */ /* 0x003fe2000f8e00ff */
[----:B------:R-:W-:Y:S01]  /*2090*/  ULDC UR19, c[0x0][0x50c] ;  /* 0x0001430000137ab9 */ /* 0x000fe20000000800 */
[----:B------:R-:W-:-:S07]  /*20a0*/  IMAD.U32 R13, RZ, RZ, UR5 ;  /* 0x00000005ff0d7e24 */ /* 0x000fce000f8e00ff */
.L_x_31:
[----:B------:R-:W-:-:S13]  /*20b0*/  ISETP.NE.AND P1, PT, R144, 0x3, PT ;  /* 0x000000039000780c */ /* 0x000fda0003f25270 */
[----:B------:R-:W-:Y:S05]  /*20c0*/  @!P1 BRA `(.L_x_24) ;  /* 0x0000000000049947 */ /* 0x000fea0003800000 */
[----:B------:R-:W-:Y:S01]  /*20d0*/  BPT.TRAP 0x1 ;  /* 0x000000040000795c */ /* 0x000fe20000300000 */
.L_x_24:
[----:B------:R-:W0:Y:S01]  /*20e0*/  S2UR UR12, SR_CgaCtaId ;  /* 0x00000000000c79c3 */ /* 0x000e220000008800 */
[----:B------:R-:W-:Y:S01]  /*20f0*/  UMOV UR10, 0x400 ;  /* 0x00000400000a7882 */ /* 0x000fe20000000000 */
[----:B------:R-:W-:Y:S01]  /*2100*/  SHF.L.U32 R14, R16, 0x1f, RZ ;  /* 0x0000001f100e7819 */ /* 0x000fe200000006ff */
[----:B0-----:R-:W-:-:S04]  /*2110*/  ULEA UR10, UR12, UR10, 0x18 ;  /* 0x0000000a0c0a7291 */ /* 0x001fc8000f8ec03f */
[----:B------:R-:W-:-:S09]  /*2120*/  ULEA UR12, UR18, UR10, 0x3 ;  /* 0x0000000a120c7291 */ /* 0x000fd2000f8e183f */
[----:B------:R0:W1:Y:S01]  /*2130*/  SYNCS.PHASECHK.TRANS64.TRYWAIT P0, [UR12], R14 ;  /* 0x0000000eff0075a7 */ /* 0x000062000800014c */
[----:B------:R-:W-:Y:S05]  /*2140*/  @!P1 BRA `(.L_x_25) ;  /* 0x0000000000049947 */ /* 0x000fea0003800000 */
[----:B------:R-:W-:Y:S01]  /*2150*/  BPT.TRAP 0x1 ;  /* 0x000000040000795c */ /* 0x000fe20000300000 */
.L_x_25:
[----:B-1----:R-:W-:Y:S05]  /*2160*/  @P0 BRA `(.L_x_26) ;  /* 0x0000000000080947 */ /* 0x002fea0003800000 */
[----:B------:R-:W1:Y:S02]  /*2170*/  SYNCS.PHASECHK.TRANS64.TRYWAIT P0, [UR12], R14 ;  /* 0x0000000eff0075a7 */ /* 0x000e64000800014c */
[----:B-1----:R-:W-:Y:S05]  /*2180*/  @!P0 BRA `(.L_x_27) ;  /* 0x0000007400688947 */ /* 0x002fea0003800000 */
.L_x_26:
[----:B------:R-:W-:Y:S01]  /*2190*/  UIADD3 UR12, UR10, 0xa100, URZ ;  /* 0x0000a1000a0c7890 */ /* 0x000fe2000fffe03f */
[----:B------:R-:W-:Y:S01]  /*21a0*/  WARPGROUP.ARRIVE ;  /* 0x00000000000079c5 */ /* 0x000fe20000000000 */
[----:B------:R-:W-:Y:S02]  /*21b0*/  UISETP.NE.AND UP0, UPT, UR7, URZ, UPT ;  /* 0x0000003f0700728c */ /* 0x000fe4000bf05270 */
[----:B------:R-:W-:Y:S02]  /*21c0*/  USHF.R.U32.HI UR12, URZ, 0x4, UR12 ;  /* 0x000000043f0c7899 */ /* 0x000fe4000801160c */
[----:B------:R-:W-:Y:S02]  /*21d0*/  USEL UR8, UR8, URZ, !UP0 ;  /* 0x0000003f08087287 */ /* 0x000fe4000c000000 */
[----:B------:R-:W-:Y:S02]  /*21e0*/  ULOP3.LUT UR7, UR12, 0x3fff, URZ, 0xc0, !UPT ;  /* 0x00003fff0c077892 */ /* 0x000fe4000f8ec03f */
[----:B------:R-:W-:-:S02]  /*21f0*/  ULOP3.LUT UR12, UR11, 0x10000, URZ, 0xfc, !UPT ;  /* 0x000100000b0c7892 */ /* 0x000fc4000f8efc3f */
[----:B------:R-:W-:Y:S02]  /*2200*/  ULOP3.LUT UR7, UR7, 0x10000, URZ, 0xfc, !UPT ;  /* 0x0001000007077892 */ /* 0x000fe4000f8efc3f */
[----:B------:R-:W-:Y:S02]  /*2210*/  UISETP.NE.U32.AND UP0, UPT, UR8, URZ, UPT ;  /* 0x0000003f0800728c */ /* 0x000fe4000bf05070 */
[----:B------:R-:W-:Y:S02]  /*2220*/  ULEA UR12, UR18, UR12, 0x9 ;  /* 0x0000000c120c7291 */ /* 0x000fe4000f8e483f */
[----:B------:R-:W-:Y:S02]  /*2230*/  ULEA UR14, UR18, UR7, 0x7 ;  /* 0x00000007120e7291 */ /* 0x000fe4000f8e383f */
[----:B------:R-:W-:Y:S01]  /*2240*/  UIADD3 UR7, UR12, 0x100, URZ ;  /* 0x000001000c077890 */ /* 0x000fe2000fffe03f */
[----:B------:R-:W-:Y:S01]  /*2250*/  UMOV UR13, 0xc0000010 ;  /* 0xc0000010000d7882 */ /* 0x000fe20000000000 */
[----:B------:R-:W-:Y:S01]  /*2260*/  UMOV UR15, 0xc0000010 ;  /* 0xc0000010000f7882 */ /* 0x000fe20000000000 */
[----:B------:R-:W-:-:S04]  /*2270*/  UIADD3 UR6, UR6, 0x1, URZ ;  /* 0x0000000106067890 */ /* 0x000fc8000fffe03f */
[----:B------:R-:W-:Y:S01]  /*2280*/  QGMMA.64x64x32.F32.E4M3.E4M3 R56, gdesc[UR12], R56, UP0 ;  /* 0x00e000000c3879f3 */ /* 0x000fe2000bf00838 */
[----:B------:R-:W-:Y:S01]  /*2290*/  UMOV UR12, UR7 ;  /* 0x00000007000c7c82 */ /* 0x000fe20008000000 */
[----:B------:R-:W-:Y:S02]  /*22a0*/  UMOV UR13, 0xc0000010 ;  /* 0xc0000010000d7882 */ /* 0x000fe40000000000 */
[----:B------:R-:W-:Y:S01]  /*22b0*/  QGMMA.64x64x32.F32.E4M3.E4M3 R24, gdesc[UR12], R24, UP0, gsb0 ;  /* 0x00e000000c1879f3 */ /* 0x000fe2000b800818 */
[----:B------:R-:W-:-:S04]  /*22c0*/  UISETP.NE.AND UP0, UPT, UR6, UR19, UPT ;  /* 0x000000130600728c */ /* 0x000fc8000bf05270 */
[----:B------:R-:W-:-:S06]  /*22d0*/  USEL UR7, URZ, 0x1, UP0 ;  /* 0x000000013f077887 */ /* 0x000fcc0008000000 */
[----:B------:R-:W-:Y:S01]  /*22e0*/  ISETP.NE.AND P0, PT, RZ, UR7, PT ;  /* 0x00000007ff007c0c */ /* 0x000fe2000bf05270 */
[----:B------:R-:W-:-:S12]  /*22f0*/  WARPGROUP.DEPBAR.LE gsb0, 0x1 ;  /* 0x00008000000079c5 */ /* 0x000fd80000010100 */
[----:B------:R-:W-:Y:S05]  /*2300*/  @!P0 BRA `(.L_x_28) ;  /* 0x0000000400088947 */ /* 0x000fea0003800000 */
[----:B------:R-:W-:Y:S02]  /*2310*/  WARPGROUP.DEPBAR.LE gsb0, 0x0 ;  /* 0x00008000000079c5 */ /* 0x000fe40000010000 */
[----:B------:R-:W-:-:S01]  /*2320*/  FADD R147, R56, R147 ;  /* 0x0000009338937221 */ /* 0x000fc20000000000 */
[----:B------:R-:W-:Y:S01]  /*2330*/  FADD R142, R57, R142 ;  /* 0x0000008e398e7221 */ /* 0x000fe20000000000 */
        /* <DEDUP_REMOVED lines=62> */
[----:B------:R-:W-:-:S06]  /*2720*/  UMOV UR6, URZ ;  /* 0x0000003f00067c82 */ /* 0x000fcc0008000000 */
.L_x_28:
[----:B------:R-:W-:Y:S05]  /*2730*/  @!P1 BRA `(.L_x_29) ;  /* 0x0000000000049947 */ /* 0x000fea0003800000 */
[----:B------:R-:W-:Y:S01]  /*2740*/  BPT.TRAP 0x1 ;  /* 0x000000040000795c */ /* 0x000fe20000300000 */
.L_x_29:
[----:B------:R-:W-:-:S13]  /*2750*/  ISETP.NE.AND P0, PT, R6, RZ, PT ;  /* 0x000000ff0600720c */ /* 0x000fda0003f05270 */
[----:B01----:R-:W-:-:S05]  /*2760*/  @P0 LEA R14, R13, UR10, 0x3 ;  /* 0x0000000a0d0e0c11 */ /* 0x003fca000f8e18ff */
[----:B------:R-:W-:-:S05]  /*2770*/  @P0 VIADD R14, R14, 0x28 ;  /* 0x000000280e0e0836 */ /* 0x000fca0000000000 */
[----:B------:R-:W-:-:S04]  /*2780*/  @P0 PRMT R14, R5, 0x654, R14 ;  /* 0x00000654050e0816 */ /* 0x000fc8000000000e */
[----:B------:R0:W-:Y:S01]  /*2790*/  @P0 SYNCS.ARRIVE.TRANS64.RED.A1T0 RZ, [R14+URZ], RZ ;  /* 0x000000ff0eff09a7 */ /* 0x0001e2000810043f */
[----:B------:R-:W-:-:S13]  /*27a0*/  ISETP.GT.U32.AND P0, PT, R4, 0x1, PT ;  /* 0x000000010400780c */ /* 0x000fda0003f04070 */
[----:B0-----:R-:W-:Y:S05]  /*27b0*/  @P0 BRA `(.L_x_30) ;  /* 0x0000000000040947 */ /* 0x001fea0003800000 */
[----:B------:R-:W-:Y:S01]  /*27c0*/  BPT.TRAP 0x1 ;  /* 0x000000040000795c */ /* 0x000fe20000300000 */
.L_x_30:
[----:B------:R-:W-:Y:S01]  /*27d0*/  UIADD3 UR18, UR18, 0x1, URZ ;  /* 0x0000000112127890 */ /* 0x000fe2000fffe03f */
[C---:B------:R-:W-:Y:S01]  /*27e0*/  ISETP.GT.AND P1, PT, R12.reuse, 0x1, PT ;  /* 0x000000010c00780c */ /* 0x040fe20003f24270 */
[----:B------:R-:W-:Y:S02]  /*27f0*/  VIADD R13, R13, 0x1 ;  /* 0x000000010d0d7836 */ /* 0x000fe40000000000 */
[----:B------:R-:W-:Y:S01]  /*2800*/  UISETP.NE.AND UP0, UPT, UR18, 0x5, UPT ;  /* 0x000000051200788c */ /* 0x000fe2000bf05270 */
[----:B------:R-:W-:Y:S02]  /*2810*/  VIADD R12, R12, 0xffffffff ;  /* 0xffffffff0c0c7836 */ /* 0x000fe40000000000 */
[C---:B------:R-:W-:Y:S01]  /*2820*/  ISETP.NE.AND P0, PT, R13.reuse, 0x5, PT ;  /* 0x000000050d00780c */ /* 0x040fe20003f05270 */
[----:B------:R-:W-:Y:S02]  /*2830*/  USEL UR8, URZ, 0x1, UP0 ;  /* 0x000000013f087887 */ /* 0x000fe40008000000 */
[----:B------:R-:W-:Y:S01]  /*2840*/  USEL UR18, UR18, URZ, UP0 ;  /* 0x0000003f12127287 */ /* 0x000fe20008000000 */
[----:B------:R-:W-:-:S03]  /*2850*/  SEL R13, R13, RZ, P0 ;  /* 0x000000ff0d0d7207 */ /* 0x000fc60000000000 */
[----:B------:R-:W-:Y:S01]  /*2860*/  LOP3.LUT R16, R16, UR8, RZ, 0x3c, !PT ;  /* 0x0000000810107c12 */ /* 0x000fe2000f8e3cff */
[----:B------:R-:W-:Y:S01]  /*2870*/  UMOV UR8, 0x1 ;  /* 0x0000000100087882 */ /* 0x000fe20000000000 */
[----:B------:R-:W-:Y:S06]  /*2880*/  @P1 BRA `(.L_x_31) ;  /* 0xfffffff800081947 */ /* 0x000fec000383ffff */
.L_x_23:
[----:B------:R-:W-:Y:S01]  /*2890*/  UISETP.NE.AND UP0, UPT, UR6, URZ, UPT ;  /* 0x0000003f0600728c */ /* 0x000fe2000bf05270 */
[----:B01----:R-:W0:Y:S03]  /*28a0*/  LDC R12, c[0x0][0x28c] ;  /* 0x0000a300ff0c7b82 */ /* 0x003e260000000800 */
[----:B------:R-:W-:-:S06]  /*28b0*/  USEL UR6, URZ, 0x1, !UP0 ;  /* 0x000000013f067887 */ /* 0x000fcc000c000000 */
[----:B------:R-:W-:Y:S02]  /*28c0*/  ISETP.NE.AND P0, PT, RZ, UR6, PT ;  /* 0x00000006ff007c0c */ /* 0x000fe4000bf05270 */
[----:B0-----:R-:W-:-:S11]  /*28d0*/  ISETP.GE.AND P1, PT, R12, 0x1, PT ;  /* 0x000000010c00780c */ /* 0x001fd60003f26270 */
[----:B------:R-:W-:Y:S05]  /*28e0*/  @!P0 BRA `(.L_x_32) ;  /* 0x0000000400048947 */ /* 0x000fea0003800000 */
[----:B------:R-:W-:Y:S02]  /*28f0*/  WARPGROUP.DEPBAR.LE gsb0, 0x0 ;  /* 0x00008000000079c5 */ /* 0x000fe40000010000 */
[----:B------:R-:W-:Y:S01]  /*2900*/  FADD R147, R56, R147 ;  /* 0x0000009338937221 */ /* 0x000fe20000000000 */
        /* <DEDUP_REMOVED lines=62> */
[----:B------:R-:W-:-:S07]  /*2cf0*/  FADD R20, R20, R55 ;  /* 0x0000003714147221 */ /* 0x000fce0000000000 */
.L_x_32:
[----:B------:R-:W-:Y:S02]  /*2d00*/  WARPGROUP.DEPBAR.LE gsb0, 0x0 ;  /* 0x00008000000079c5 */ /* 0x000fe40000010000 */
[----:B------:R-:W-:Y:S05]  /*2d10*/  @!P1 BRA `(.L_x_33) ;  /* 0x0000000000549947 */ /* 0x000fea0003800000 */
[----:B------:R-:W-:-:S13]  /*2d20*/  ISETP.NE.AND P0, PT, R144, 0x3, PT ;  /* 0x000000039000780c */ /* 0x000fda0003f05270 */
[----:B------:R-:W-:Y:S05]  /*2d30*/  @!P0 BRA `(.L_x_34) ;  /* 0x0000000000048947 */ /* 0x000fea0003800000 */
[----:B------:R-:W-:Y:S01]  /*2d40*/  BPT.TRAP 0x1 ;  /* 0x000000040000795c */ /* 0x000fe20000300000 */
.L_x_34:
[----:B------:R-:W-:Y:S01]  /*2d50*/  ISETP.NE.AND P0, PT, R6, RZ, PT ;  /* 0x000000ff0600720c */ /* 0x000fe20003f05270 */
[----:B------:R-:W-:Y:S01]  /*2d60*/  BSSY B0, `(.L_x_35) ;  /* 0x000000e000007945 */ /* 0x000fe20003800000 */
[----:B------:R-:W-:-:S11]  /*2d70*/  ISETP.GT.U32.AND P1, PT, R4, 0x1, PT ;  /* 0x000000010400780c */ /* 0x000fd60003f24070 */
[----:B------:R-:W-:Y:S05]  /*2d80*/  @!P0 BRA `(.L_x_36) ;  /* 0x00000000002c8947 */ /* 0x000fea0003800000 */
[----:B------:R-:W-:-:S04]  /*2d90*/  UISETP.LT.AND UP0, UPT, UR9, 0x1, UPT ;  /* 0x000000010900788c */ /* 0x000fc8000bf01270 */
[----:B------:R-:W-:-:S04]  /*2da0*/  USEL UR8, UR9, 0x1, UP0 ;  /* 0x0000000109087887 */ /* 0x000fc80008000000 */
[----:B------:R-:W-:-:S04]  /*2db0*/  UIADD3 UR8, UR5, UR9, -UR8 ;  /* 0x0000000905087290 */ /* 0x000fc8000fffe808 */
[----:B------:R-:W-:-:S04]  /*2dc0*/  UIMAD.WIDE.U32 UR6, UR8, -0x33333333, URZ ;  /* 0xcccccccd080678a5 */ /* 0x000fc8000f8e003f */
[----:B------:R-:W-:-:S04]  /*2dd0*/  USHF.R.U32.HI UR6, URZ, 0x2, UR7 ;  /* 0x000000023f067899 */ /* 0x000fc80008011607 */
[----:B------:R-:W-:-:S04]  /*2de0*/  UIMAD UR8, UR6, -0x5, UR8 ;  /* 0xfffffffb060878a4 */ /* 0x000fc8000f8e0208 */
[----:B------:R-:W-:-:S04]  /*2df0*/  ULEA UR8, UR8, UR10, 0x3 ;  /* 0x0000000a08087291 */ /* 0x000fc8000f8e183f */
[----:B------:R-:W-:-:S06]  /*2e00*/  UIADD3 UR8, UR8, 0x28, URZ ;  /* 0x0000002808087890 */ /* 0x000fcc000fffe03f */
[----:B------:R-:W-:-:S05]  /*2e10*/  IMAD.U32 R12, RZ, RZ, UR8 ;  /* 0x00000008ff0c7e24 */ /* 0x000fca000f8e00ff */
[----:B------:R-:W-:-:S04]  /*2e20*/  PRMT R12, R5, 0x654, R12 ;  /* 0x00000654050c7816 */ /* 0x000fc8000000000c */
[----:B------:R0:W-:Y:S03]  /*2e30*/  SYNCS.ARRIVE.TRANS64.RED.A1T0 RZ, [R12+URZ], RZ ;  /* 0x000000ff0cff79a7 */ /* 0x0001e6000810043f */
.L_x_36:
[----:B------:R-:W-:Y:S05]  /*2e40*/  BSYNC B0 ;  /* 0x0000000000007941 */ /* 0x000fea0003800000 */
.L_x_35:
[----:B------:R-:W-:Y:S05]  /*2e50*/  @P1 BRA `(.L_x_33) ;  /* 0x0000000000041947 */ /* 0x000fea0003800000 */
[----:B------:R-:W-:Y:S01]  /*2e60*/  BPT.TRAP 0x1 ;  /* 0x000000040000795c */ /* 0x000fe20000300000 */
.L_x_33:
[----:B------:R-:W1:Y:S01]  /*2e70*/  LDC R16, c[0x0][0x288] ;  /* 0x0000a200ff107b82 */ /* 0x000e620000000800 */
[----:B------:R-:W-:Y:S01]  /*2e80*/  IMAD.SHL.U32 R33, R11, 0x40, RZ ;  /* 0x000000400b217824 */ /* 0x000fe200078e00ff */
[--C-:B0-----:R-:W-:Y:S01]  /*2e90*/  SHF.R.U32.HI R12, RZ, 0x2, R0.reuse ;  /* 0x00000002ff0c7819 */ /* 0x101fe20000011600 */
[----:B------:R-:W-:Y:S01]  /*2ea0*/  UIADD3 UR5, UR9, UR5, URZ ;  /* 0x0000000509057290 */ /* 0x000fe2000fffe03f */
[----:B------:R-:W-:Y:S01]  /*2eb0*/  LOP3.LUT R14, R0, 0x60, RZ, 0xc0, !PT ;  /* 0x00000060000e7812 */ /* 0x000fe200078ec0ff */
[----:B------:R-:W-:Y:S01]  /*2ec0*/  IMAD.SHL.U32 R34, R10, 0x100, RZ ;  /* 0x000001000a227824 */ /* 0x000fe200078e00ff */
[----:B------:R-:W-:Y:S01]  /*2ed0*/  SHF.R.U32.HI R15, RZ, 0x7, R0 ;  /* 0x00000007ff0f7819 */ /* 0x000fe20000011600 */
[----:B------:R-:W-:Y:S01]  /*2ee0*/  UISETP.GT.U32.AND UP0, UPT, UR5, 0x4, UPT ;  /* 0x000000040500788c */ /* 0x000fe2000bf04070 */
[----:B------:R-:W-:Y:S01]  /*2ef0*/  LOP3.LUT R13, R12, 0x7, RZ, 0xc0, !PT ;  /* 0x000000070c0d7812 */ /* 0x000fe200078ec0ff */
[C---:B------:R-:W-:Y:S01]  /*2f00*/  IMAD.SHL.U32 R26, R0.reuse, 0x2, RZ ;  /* 0x00000002001a7824 */ /* 0x040fe200078e00ff */
[----:B------:R-:W-:Y:S01]  /*2f10*/  SHF.R.U32.HI R14, RZ, 0x1, R14 ;  /* 0x00000001ff0e7819 */ /* 0x000fe2000001160e */
[----:B------:R-:W-:Y:S01]  /*2f20*/  ULDC UR12, c[0x0][0x284] ;  /* 0x0000a100000c7ab9 */ /* 0x000fe20000000800 */
[----:B------:R-:W-:Y:S01]  /*2f30*/  LOP3.LUT R12, R15, 0x1, RZ, 0xc0, !PT ;  /* 0x000000010f0c7812 */ /* 0x000fe200078ec0ff */
[----:B------:R-:W-:Y:S01]  /*2f40*/  UISETP.LT.U32.AND UP0, UPT, UR9, 0x5, UP0 ;  /* 0x000000050900788c */ /* 0x000fe20008701070 */
[----:B------:R-:W-:Y:S01]  /*2f50*/  IADD3 R17, RZ, -R14, -R13 ;  /* 0x8000000eff117210 */ /* 0x000fe20007ffe80d */
[----:B------:R-:W-:Y:S01]  /*2f60*/  UISETP.GE.U32.AND UP1, UPT, UR9, 0x5, UPT ;  /* 0x000000050900788c */ /* 0x000fe2000bf26070 */
[----:B------:R-:W-:Y:S01]  /*2f70*/  LOP3.LUT R15, R0, 0x3, RZ, 0xc0, !PT ;  /* 0x00000003000f7812 */ /* 0x000fe200078ec0ff */
[C---:B------:R-:W-:Y:S01]  /*2f80*/  IMAD.SHL.U32 R24, R12.reuse, 0x40, RZ ;  /* 0x000000400c187824 */ /* 0x040fe200078e00ff */
[----:B------:R-:W-:Y:S01]  /*2f90*/  SHF.R.S32.HI R29, RZ, 0x1f, R7 ;  /* 0x0000001fff1d7819 */ /* 0x000fe20000011407 */
[----:B------:R-:W-:Y:S01]  /*2fa0*/  UIMAD.WIDE.U32 UR6, UR5, -0x33333333, URZ ;  /* 0xcccccccd050678a5 */ /* 0x000fe2000f8e003f */
[C---:B------:R-:W-:Y:S01]  /*2fb0*/  LOP3.LUT R26, R33.reuse, 0x6, R26, 0xf8, !PT ;  /* 0x00000006211a7812 */ /* 0x040fe200078ef81a */
[----:B------:R-:W-:Y:S01]  /*2fc0*/  USEL UR8, URZ, 0x1, !UP0 ;  /* 0x000000013f087887 */ /* 0x000fe2000c000000 */
[----:B------:R-:W-:Y:S01]  /*2fd0*/  IMAD R17, R12, -0x40, R17 ;  /* 0xffffffc00c117824 */ /* 0x000fe200078e0211 */
[----:B------:R-:W-:Y:S01]  /*2fe0*/  ULDC.64 UR10, c[0x0][0x5d0] ;  /* 0x00017400000a7ab9 */ /* 0x000fe20000000a00 */
[----:B-1----:R-:W-:Y:S01]  /*2ff0*/  ISETP.GE.AND P0, PT, R33, R16, PT ;  /* 0x000000102100720c */ /* 0x002fe20003f06270 */
[----:B------:R-:W-:Y:S01]  /*3000*/  IMAD R12, R15, -0x2, R16 ;  /* 0xfffffffe0f0c7824 */ /* 0x000fe200078e0210 */
[----:B------:R-:W-:Y:S01]  /*3010*/  SHF.R.S32.HI R27, RZ, 0x1f, R26 ;  /* 0x0000001fff1b7819 */ /* 0x000fe2000001141a */
[----:B------:R-:W-:Y:S01]  /*3020*/  IMAD R16, R29, UR10, RZ ;  /* 0x0000000a1d107c24 */ /* 0x000fe2000f8e02ff */
[----:B------:R-:W-:Y:S01]  /*3030*/  ISETP.GE.OR P0, PT, R34, UR12, P0 ;  /* 0x0000000c22007c0c */ /* 0x000fe20008706670 */
[----:B------:R-:W-:Y:S01]  /*3040*/  USHF.R.U32.HI UR6, URZ, 0x2, UR7 ;  /* 0x000000023f067899 */ /* 0x000fe20008011607 */
[----:B------:R-:W-:Y:S01]  /*3050*/  LOP3.LUT R35, R24, 0x40, R13, 0xe2, !PT ;  /* 0x0000004018237812 */ /* 0x000fe200078ee20d */
[----:B------:R-:W-:Y:S01]  /*3060*/  ULOP3.LUT UR4, UR4, UR8, URZ, 0x3c, !UPT ;  /* 0x0000000804047292 */ /* 0x000fe2000f8e3c3f */
[----:B------:R-:W-:Y:S01]  /*3070*/  IMAD.WIDE R24, R10, 0x100, RZ ;  /* 0x000001000a187825 */ /* 0x000fe200078e02ff */
[----:B------:R-:W-:Y:S01]  /*3080*/  UIMAD UR5, UR6, -0x5, UR5 ;  /* 0xfffffffb060578a4 */ /* 0x000fe2000f8e0205 */
[----:B------:R-:W-:Y:S01]  /*3090*/  IADD3 R34, -R34, UR12, R17 ;  /* 0x0000000c22227c10 */ /* 0x000fe2000fffe111 */
[----:B------:R-:W-:Y:S01]  /*30a0*/  @UP1 ULOP3.LUT UR4, UR4, 0x1, UR6, 0x78, !UPT ;  /* 0x0000000104041892 */ /* 0x000fe2000f8e7806 */
[C---:B------:R-:W-:Y:S01]  /*30b0*/  IMAD R13, R7.reuse, UR11, R16 ;  /* 0x0000000b070d7c24 */ /* 0x040fe2000f8e0210 */
[----:B------:R-:W-:Y:S01]  /*30c0*/  LOP3.LUT R35, R24, R35, R14, 0xfe, !PT ;  /* 0x0000002318237212 */ /* 0x000fe200078efe0e */
[----:B------:R-:W-:-:S04]  /*30d0*/  IMAD.WIDE.U32 R10, R7, UR10, R26 ;  /* 0x0000000a070a7c25 */ /* 0x000fc8000f8e001a */
[----:B------:R-:W-:Y:S02]  /*30e0*/  IMAD.IADD R11, R11, 0x1, R13 ;  /* 0x000000010b0b7824 */ /* 0x000fe400078e020d */
[----:B------:R-:W-:Y:S02]  /*30f0*/  IMAD.IADD R33, R12, 0x1, -R33 ;  /* 0x000000010c217824 */ /* 0x000fe400078e0a21 */
[----:B------:R-:W-:Y:S01]  /*3100*/  IMAD.MOV.U32 R32, RZ, RZ, -0x1 ;  /* 0xffffffffff207424 */ /* 0x000fe200078e00ff */
[----:B------:R-:W-:Y:S06]  /*3110*/  @P0 BRA `(.L_x_37) ;  /* 0x0000004800040947 */ /* 0x000fec0003800000 */
[----:B------:R-:W0:Y:S01]  /*3120*/  LDC.64 R30, c[0x0][0x5c8] ;  /* 0x00017200ff1e7b82 */ /* 0x000e220000000a00 */
[----:B------:R-:W-:Y:S01]  /*3130*/  ULDC.64 UR6, c[0x0][0x5c0] ;  /* 0x0001700000067ab9 */ /* 0x000fe20000000a00 */
[----:B------:R-:W-:Y:S01]  /*3140*/  BSSY B0, `(.L_x_37) ;  /* 0x000047e000007945 */ /* 0x000fe20003800000 */
[-C--:B0-----:R-:W-:Y:S02]  /*3150*/  IMAD R12, R25, R30.reuse, RZ ;  /* 0x0000001e190c7224 */ /* 0x081fe400078e02ff */
[----:B------:R-:W-:-:S04]  /*3160*/  IMAD.WIDE.U32 R10, R35, R30, R10 ;  /* 0x0000001e230a7225 */ /* 0x000fc800078e000a */
[----:B------:R-:W-:Y:S01]  /*3170*/  IMAD R15, R35, R31, R12 ;  /* 0x0000001f230f7224 */ /* 0x000fe200078e020c */
[----:B------:R-:W-:Y:S01]  /*3180*/  IADD3 R16, P4, R10, UR6, RZ ;  /* 0x000000060a107c10 */ /* 0x000fe2000ff9e0ff */
[C---:B------:R-:W-:Y:S01]  /*3190*/  IMAD.SHL.U32 R13, R30.reuse, 0x80, RZ ;  /* 0x000000801e0d7824 */ /* 0x040fe200078e00ff */
[C---:B------:R-:W-:Y:S01]  /*31a0*/  LEA R28, P2, R30.reuse, R10, 0x3 ;  /* 0x0000000a1e1c7211 */ /* 0x040fe200078418ff */
[----:B------:R-:W-:Y:S01]  /*31b0*/  IMAD.IADD R36, R11, 0x1, R15 ;  /* 0x000000010b247824 */ /* 0x000fe200078e020f */
[----:B------:R-:W-:Y:S02]  /*31c0*/  SHF.L.U64.HI R11, R30, 0x7, R31 ;  /* 0x000000071e0b7819 */ /* 0x000fe4000001021f */
[----:B------:R-:W-:Y:S02]  /*31d0*/  IADD3 R12, P1, P0, R10, UR6, R13 ;  /* 0x000000060a0c7c10 */ /* 0x000fe4000f83e00d */
[----:B------:R-:W-:Y:S02]  /*31e0*/  IADD3.X R17, R36, UR7, RZ, P4, !PT ;  /* 0x0000000724117c10 */ /* 0x000fe4000a7fe4ff */
[----:B---3-5:R-:W-:-:S02]  /*31f0*/  FSETP.NEU.AND P4, PT, R9, RZ, PT ;  /* 0x000000ff0900720b */ /* 0x028fc40003f8d000 */
[----:B------:R-:W-:Y:S02]  /*3200*/  LEA.HI.X R30, R30, R36, R31, 0x3, P2 ;  /* 0x000000241e1e7211 */ /* 0x000fe400010f1c1f */
[C---:B------:R-:W-:Y:S02]  /*3210*/  IADD3 R14, P2, R28.reuse, UR6, RZ ;  /* 0x000000061c0e7c10 */ /* 0x040fe4000ff5e0ff */
[----:B------:R-:W-:Y:S02]  /*3220*/  IADD3 R10, P5, P6, R28, UR6, R13 ;  /* 0x000000061c0a7c10 */ /* 0x000fe4000febe00d */
[--C-:B------:R-:W-:Y:S02]  /*3230*/  IADD3.X R13, R36, UR7, R11.reuse, P1, P0 ;  /* 0x00000007240d7c10 */ /* 0x100fe40008fe040b */
[C---:B------:R-:W-:Y:S02]  /*3240*/  IADD3.X R15, R30.reuse, UR7, RZ, P2, !PT ;  /* 0x000000071e0f7c10 */ /* 0x040fe400097fe4ff */
[----:B------:R-:W-:Y:S01]  /*3250*/  IADD3.X R11, R30, UR7, R11, P5, P6 ;  /* 0x000000071e0b7c10 */ /* 0x000fe2000afec40b */
[----:B------:R-:W-:Y:S06]  /*3260*/  @!P4 BRA `(.L_x_38) ;  /* 0x00000034009cc947 */ /* 0x000fec0003800000 */
[----:B------:R-:W-:Y:S01]  /*3270*/  ULDC.64 UR6, c[0x0][0x5b8] ;  /* 0x00016e0000067ab9 */ /* 0x000fe20000000a00 */
[----:B------:R-:W-:Y:S01]  /*3280*/  ISETP.GE.AND P0, PT, R34, 0x1, PT ;  /* 0x000000012200780c */ /* 0x000fe20003f06270 */
[----:B------:R-:W-:Y:S01]  /*3290*/  IMAD R28, R29, UR6, RZ ;  /* 0x000000061d1c7c24 */ /* 0x000fe2000f8e02ff */
[----:B------:R-:W-:Y:S01]  /*32a0*/  ULDC.64 UR10, c[0x0][0x5a8] ;  /* 0x00016a00000a7ab9 */ /* 0x000fe20000000a00 */
[----:B------:R-:W-:Y:S01]  /*32b0*/  IMAD.WIDE.U32 R26, R7, UR6, R26 ;  /* 0x00000006071a7c25 */ /* 0x000fe2000f8e001a */
[----:B------:R-:W-:Y:S01]  /*32c0*/  ISETP.LT.OR P4, PT, R33, 0x1, !P0 ;  /* 0x000000012100780c */ /* 0x000fe20004781670 */
[----:B------:R-:W-:Y:S02]  /*32d0*/  BSSY B1, `(.L_x_39) ;  /* 0x000000c000017945 */ /* 0x000fe40003800000 */
[----:B------:R-:W-:Y:S01]  /*32e0*/  IMAD R7, R7, UR7, R28 ;  /* 0x0000000707077c24 */ /* 0x000fe2000f8e021c */
[----:B------:R-:W-:Y:S02]  /*32f0*/  ULDC.64 UR6, c[0x0][0x5b0] ;  /* 0x00016c0000067ab9 */ /* 0x000fe40000000a00 */
[----:B------:R-:W-:-:S02]  /*3300*/  IMAD R30, R25, UR6, RZ ;  /* 0x00000006191e7c24 */ /* 0x000fc4000f8e02ff */
[----:B------:R-:W-:Y:S02]  /*3310*/  IMAD.IADD R27, R27, 0x1, R7 ;  /* 0x000000011b1b7824 */ /* 0x000fe400078e0207 */
[C---:B------:R-:W-:Y:S02]  /*3320*/  IMAD R7, R35.reuse, UR7, R30 ;  /* 0x0000000723077c24 */ /* 0x040fe4000f8e021e */
[----:B------:R-:W-:-:S03]  /*3330*/  IMAD.WIDE.U32 R28, R35, UR6, R26 ;  /* 0x00000006231c7c25 */ /* 0x000fc6000f8e001a */
[----:B------:R-:W-:-:S04]  /*3340*/  IADD3 R28, P1, R28, UR10, RZ ;  /* 0x0000000a1c1c7c10 */ /* 0x000fc8000ff3e0ff */
[--C-:B------:R-:W-:Y:S02]  /*3350*/  IADD3.X R29, R29, UR11, R7.reuse, P1, !PT ;  /* 0x0000000b1d1d7c10 */ /* 0x100fe40008ffe407 */
[----:B------:R-:W-:Y:S01]  /*3360*/  PRMT R7, RZ, 0x7610, R7 ;  /* 0x00007610ff077816 */ /* 0x000fe20000000007 */
[----:B------:R-:W-:Y:S06]  /*3370*/  @P4 BRA `(.L_x_40) ;  /* 0x0000000000044947 */ /* 0x000fec0003800000 */
[----:B------:R0:W5:Y:S02]  /*3380*/  LDG.E.U8 R7, desc[UR16][R28.64] ;  /* 0x000000101c077981 */ /* 0x000164000c1e1100 */
.L_x_40:
[----:B------:R-:W-:Y:S05]  /*3390*/  BSYNC B1 ;  /* 0x0000000000017941 */ /* 0x000fea0003800000 */
.L_x_39:
[----:B-----5:R-:W-:Y:S01]  /*33a0*/  LOP3.LUT R7, R7, 0xff, RZ, 0xc0, !PT ;  /* 0x000000ff07077812 */ /* 0x020fe200078ec0ff */
[----:B------:R-:W-:Y:S01]  /*33b0*/  BSSY B1, `(.L_x_41) ;  /* 0x000000b000017945 */ /* 0x000fe20003800000 */
[----:B------:R-:W-:Y:S02]  /*33c0*/  ISETP.LT.OR P2, PT, R33, 0x2, !P0 ;  /* 0x000000022100780c */ /* 0x000fe40004741670 */
[----:B------:R-:W-:-:S05]  /*33d0*/  F2FP.F16.E4M3.UNPACK_B R7, R7 ;  /* 0x00000007ff07723e */ /* 0x000fca00020006ff */
[----:B------:R-:W-:Y:S01]  /*33e0*/  HADD2.F32 R30, -RZ, R7.H0_H0 ;  /* 0x20000007ff1e7230 */ /* 0x000fe20000004100 */
[----:B------:R-:W-:-:S04]  /*33f0*/  PRMT R7, RZ, 0x7610, R7 ;  /* 0x00007610ff077816 */ /* 0x000fc80000000007 */
[----:B------:R-:W-:-:S04]  /*3400*/  FMUL R30, R30, R9 ;  /* 0x000000091e1e7220 */ /* 0x000fc80000400000 */
[----:B--2---:R-:W-:-:S05]  /*3410*/  FFMA R30, R147, R8, R30 ;  /* 0x00000008931e7223 */ /* 0x004fca000000001e */
[----:B------:R-:W-:-:S05]  /*3420*/  F2FP.SATFINITE.E4M3.F32.PACK_AB_MERGE_C R31, RZ, R30, RZ ;  /* 0x0000001eff1f723e */ /* 0x000fca00048070ff */
[----:B------:R1:W-:Y:S01]  /*3430*/  @!P4 STG.E.U8 desc[UR16][R16.64], R31 ;  /* 0x0000001f1000c986 */ /* 0x0003e2000c101110 */
[----:B------:R-:W-:Y:S05]  /*3440*/  @P2 BRA `(.L_x_42) ;  /* 0x0000000000042947 */ /* 0x000fea0003800000 */
[----:B------:R2:W5:Y:S02]  /*3450*/  LDG.E.U8 R7, desc[UR16][R28.64+0x1] ;  /* 0x000001101c077981 */ /* 0x000564000c1e1100 */
.L_x_42:
[----:B------:R-:W-:Y:S05]  /*3460*/  BSYNC B1 ;  /* 0x0000000000017941 */ /* 0x000fea0003800000 */
.L_x_41:
[----:B-----5:R-:W-:Y:S01]  /*3470*/  LOP3.LUT R7, R7, 0xff, RZ, 0xc0, !PT ;  /* 0x000000ff07077812 */ /* 0x020fe200078ec0ff */
[----:B------:R-:W-:Y:S01]  /*3480*/  BSSY B1, `(.L_x_43) ;  /* 0x0000013000017945 */ /* 0x000fe20003800000 */
[----:B------:R-:W-:Y:S02]  /*3490*/  IADD3 R37, P1, R35, 0x8, RZ ;  /* 0x0000000823257810 */ /* 0x000fe40007f3e0ff */
[----:B------:R-:W-:-:S03]  /*34a0*/  F2FP.F16.E4M3.UNPACK_B R7, R7 ;  /* 0x00000007ff07723e */ /* 0x000fc600020006ff */
[----:B-1----:R-:W-:Y:S01]  /*34b0*/  IMAD.X R31, RZ, RZ, R25, P1 ;  /* 0x000000ffff1f7224 */ /* 0x002fe200008e0619 */
[----:B------:R-:W-:Y:S01]  /*34c0*/  ISETP.GE.AND P1, PT, R34, 0x9, PT ;  /* 0x000000092200780c */ /* 0x000fe20003f26270 */
[----:B------:R-:W-:Y:S02]  /*34d0*/  HADD2.F32 R30, -RZ, R7.H0_H0 ;  /* 0x20000007ff1e7230 */ /* 0x000fe40000004100 */
[----:B------:R-:W-:Y:S01]  /*34e0*/  IMAD R36, R31, UR6, RZ ;  /* 0x000000061f247c24 */ /* 0x000fe2000f8e02ff */
[----:B------:R-:W-:Y:S02]  /*34f0*/  ISETP.LT.OR P5, PT, R33, 0x1, !P1 ;  /* 0x000000012100780c */ /* 0x000fe40004fa1670 */
[----:B------:R-:W-:Y:S01]  /*3500*/  FMUL R7, R30, R9 ;  /* 0x000000091e077220 */ /* 0x000fe20000400000 */
[----:B------:R-:W-:-:S04]  /*3510*/  IMAD.WIDE.U32 R30, R37, UR6, R26 ;  /* 0x00000006251e7c25 */ /* 0x000fc8000f8e001a */
[----:B------:R-:W-:Y:S01]  /*3520*/  FFMA R7, R142, R8, R7 ;  /* 0x000000088e077223 */ /* 0x000fe20000000007 */
[----:B------:R-:W-:Y:S01]  /*3530*/  IMAD R37, R37, UR7, R36 ;  /* 0x0000000725257c24 */ /* 0x000fe2000f8e0224 */
[----:B------:R-:W-:-:S03]  /*3540*/  IADD3 R30, P4, R30, UR10, RZ ;  /* 0x0000000a1e1e7c10 */ /* 0x000fc6000ff9e0ff */
[----:B------:R-:W-:Y:S02]  /*3550*/  F2FP.SATFINITE.E4M3.F32.PACK_AB_MERGE_C R39, RZ, R7, RZ ;  /* 0x00000007ff27723e */ /* 0x000fe400048070ff */
[----:B------:R-:W-:Y:S02]  /*3560*/  IADD3.X R31, R31, UR11, R37, P4, !PT ;  /* 0x0000000b1f1f7c10 */ /* 0x000fe4000a7fe425 */
[----:B------:R-:W-:Y:S01]  /*3570*/  PRMT R7, RZ, 0x7610, R7 ;  /* 0x00007610ff077816 */ /* 0x000fe20000000007 */
[----:B------:R1:W-:Y:S01]  /*3580*/  @!P2 STG.E.U8 desc[UR16][R16.64+0x1], R39 ;  /* 0x000001271000a986 */ /* 0x0003e2000c101110 */
[----:B------:R-:W-:Y:S05]  /*3590*/  @P5 BRA `(.L_x_44) ;  /* 0x0000000000045947 */ /* 0x000fea0003800000 */
[----:B------:R3:W5:Y:S02]  /*35a0*/  LDG.E.U8 R7, desc[UR16][R30.64] ;  /* 0x000000101e077981 */ /* 0x000764000c1e1100 */
.L_x_44:
[----:B------:R-:W-:Y:S05]  /*35b0*/  BSYNC B1 ;  /* 0x0000000000017941 */ /* 0x000fea0003800000 */
.L_x_43:
[----:B-----5:R-:W-:Y:S01]  /*35c0*/  LOP3.LUT R7, R7, 0xff, RZ, 0xc0, !PT ;  /* 0x000000ff07077812 */ /* 0x020fe200078ec0ff */
[----:B------:R-:W-:Y:S01]  /*35d0*/  BSSY B1, `(.L_x_45) ;  /* 0x000000b000017945 */ /* 0x000fe20003800000 */
[----:B------:R-:W-:Y:S02]  /*35e0*/  ISETP.LT.OR P2, PT, R33, 0x2, !P1 ;  /* 0x000000022100780c */ /* 0x000fe40004f41670 */
[----:B------:R-:W-:-:S05]  /*35f0*/  F2FP.F16.E4M3.UNPACK_B R7, R7 ;  /* 0x00000007ff07723e */ /* 0x000fca00020006ff */
[----:B------:R-:W-:Y:S01]  /*3600*/  HADD2.F32 R36, -RZ, R7.H0_H0 ;  /* 0x20000007ff247230 */ /* 0x000fe20000004100 */
[----:B------:R-:W-:-:S04]  /*3610*/  PRMT R7, RZ, 0x7610, R7 ;  /* 0x00007610ff077816 */ /* 0x000fc80000000007 */
[----:B------:R-:W-:-:S04]  /*3620*/  FMUL R36, R36, R9 ;  /* 0x0000000924247220 */ /* 0x000fc80000400000 */
[----:B------:R-:W-:-:S05]  /*3630*/  FFMA R36, R145, R8, R36 ;  /* 0x0000000891247223 */ /* 0x000fca0000000024 */
[----:B------:R-:W-:-:S05]  /*3640*/  F2FP.SATFINITE.E4M3.F32.PACK_AB_MERGE_C R37, RZ, R36, RZ ;  /* 0x00000024ff25723e */ /* 0x000fca00048070ff */
[----:B------:R4:W-:Y:S01]  /*3650*/  @!P5 STG.E.U8 desc[UR16][R14.64], R37 ;  /* 0x000000250e00d986 */ /* 0x0009e2000c101110 */
[----:B------:R-:W-:Y:S05]  /*3660*/  @P2 BRA `(.L_x_46) ;  /* 0x0000000000042947 */ /* 0x000fea0003800000 */
[----:B------:R0:W5:Y:S02]  /*3670*/  LDG.E.U8 R7, desc[UR16][R30.64+0x1] ;  /* 0x000001101e077981 */ /* 0x000164000c1e1100 */
.L_x_46:
[----:B------:R-:W-:Y:S05]  /*3680*/  BSYNC B1 ;  /* 0x0000000000017941 */ /* 0x000fea0003800000 */
.L_x_45:
[----:B-----5:R-:W-:Y:S01]  /*3690*/  LOP3.LUT R7, R7, 0xff, RZ, 0xc0, !PT ;  /* 0x000000ff07077812 */ /* 0x020fe200078ec0ff */
[----:B------:R-:W-:Y:S01]  /*36a0*/  BSSY B1, `(.L_x_47) ;  /* 0x000000b000017945 */ /* 0x000fe20003800000 */
[----:B------:R-:W-:Y:S02]  /*36b0*/  ISETP.LT.OR P4, PT, R33, 0x9, !P0 ;  /* 0x000000092100780c */ /* 0x000fe40004781670 */
[----:B------:R-:W-:-:S05]  /*36c0*/  F2FP.F16.E4M3.UNPACK_B R7, R7 ;  /* 0x00000007ff07723e */ /* 0x000fca00020006ff */
[----:B------:R-:W-:-:S05]  /*36d0*/  HADD2.F32 R36, -RZ, R7.H0_H0 ;  /* 0x20000007ff247230 */ /* 0x000fca0000004100 */
[----:B------:R-:W-:-:S04]  /*36e0*/  FMUL R7, R36, R9 ;  /* 0x0000000924077220 */ /* 0x000fc80000400000 */
[----:B------:R-:W-:-:S05]  /*36f0*/  FFMA R7, R140, R8, R7 ;  /* 0x000000088c077223 */ /* 0x000fca0000000007 */
[----:B----4-:R-:W-:Y:S02]  /*3700*/  F2FP.SATFINITE.E4M3.F32.PACK_AB_MERGE_C R37, RZ, R7, RZ ;  /* 0x00000007ff25723e */ /* 0x010fe400048070ff */
[----:B------:R-:W-:-:S03]  /*3710*/  PRMT R7, RZ, 0x7610, R7 ;  /* 0x00007610ff077816 */ /* 0x000fc60000000007 */
[----:B------:R4:W-:Y:S01]  /*3720*/  @!P2 STG.E.U8 desc[UR16][R14.64+0x1], R37 ;  /* 0x000001250e00a986 */ /* 0x0009e2000c101110 */
[----:B------:R-:W-:Y:S05]  /*3730*/  @P4 BRA `(.L_x_48) ;  /* 0x0000000000044947 */ /* 0x000fea0003800000 */
[----:B------:R0:W5:Y:S02]  /*3740*/  LDG.E.U8 R7, desc[UR16][R28.64+0x8] ;  /* 0x000008101c077981 */ /* 0x000164000c1e1100 */
.L_x_48:
[----:B------:R-:W-:Y:S05]  /*3750*/  BSYNC B1 ;  /* 0x0000000000017941 */ /* 0x000fea0003800000 */
.L_x_47:
        /* <DEDUP_REMOVED lines=8> */
[----:B----4-:R-:W-:-:S05]  /*37e0*/  F2FP.SATFINITE.E4M3.F32.PACK_AB_MERGE_C R37, RZ, R36, RZ ;  /* 0x00000024ff25723e */ /* 0x010fca00048070ff */
[----:B------:R4:W-:Y:S01]  /*37f0*/  @!P4 STG.E.U8 desc[UR16][R16.64+0x8], R37 ;  /* 0x000008251000c986 */ /* 0x0009e2000c101110 */
[----:B------:R-:W-:Y:S05]  /*3800*/  @P2 BRA `(.L_x_50) ;  /* 0x0000000000042947 */ /* 0x000fea0003800000 */
[----:B------:R0:W5:Y:S02]  /*3810*/  LDG.E.U8 R7, desc[UR16][R28.64+0x9] ;  /* 0x000009101c077981 */ /* 0x000164000c1e1100 */
.L_x_50:
[----:B------:R-:W-:Y:S05]  /*3820*/  BSYNC B1 ;  /* 0x0000000000017941 */ /* 0x000fea0003800000 */
.L_x_49:
        /* <DEDUP_REMOVED lines=12> */
.L_x_52:
[----:B------:R-:W-:Y:S05]  /*38f0*/  BSYNC B1 ;  /* 0x0000000000017941 */ /* 0x000fea0003800000 */
.L_x_51:
        /* <DEDUP_REMOVED lines=12> */
.L_x_54:
[----:B------:R-:W-:Y:S05]  /*39c0*/  BSYNC B1 ;  /* 0x0000000000017941 */ /* 0x000fea0003800000 */
.L_x_53:
        /* <DEDUP_REMOVED lines=12> */
.L_x_56:
[----:B------:R-:W-:Y:S05]  /*3a90*/  BSYNC B1 ;  /* 0x0000000000017941 */ /* 0x000fea0003800000 */
.L_x_55:
        /* <DEDUP_REMOVED lines=12> */
.L_x_58:
[----:B------:R-:W-:Y:S05]  /*3b60*/  BSYNC B1 ;  /* 0x0000000000017941 */ /* 0x000fea0003800000 */
.L_x_57:
        /* <DEDUP_REMOVED lines=12> */
.L_x_60:
[----:B------:R-:W-:Y:S05]  /*3c30*/  BSYNC B1 ;  /* 0x0000000000017941 */ /* 0x000fea0003800000 */
.L_x_59:
        /* <DEDUP_REMOVED lines=12> */
.L_x_62:
[----:B------:R-:W-:Y:S05]  /*3d00*/  BSYNC B1 ;  /* 0x0000000000017941 */ /* 0x000fea0003800000 */
.L_x_61:
        /* <DEDUP_REMOVED lines=12> */
.L_x_64:
[----:B------:R-:W-:Y:S05]  /*3dd0*/  BSYNC B1 ;  /* 0x0000000000017941 */ /* 0x000fea0003800000 */
.L_x_63:
        /* <DEDUP_REMOVED lines=12> */
.L_x_66:
[----:B------:R-:W-:Y:S05]  /*3ea0*/  BSYNC B1 ;  /* 0x0000000000017941 */ /* 0x000fea0003800000 */
.L_x_65:
        /* <DEDUP_REMOVED lines=12> */
.L_x_68:
[----:B------:R-:W-:Y:S05]  /*3f70*/  BSYNC B1 ;  /* 0x0000000000017941 */ /* 0x000fea0003800000 */
.L_x_67:
        /* <DEDUP_REMOVED lines=12> */
.L_x_70:
[----:B------:R-:W-:Y:S05]  /*4040*/  BSYNC B1 ;  /* 0x0000000000017941 */ /* 0x000fea0003800000 */
.L_x_69:
        /* <DEDUP_REMOVED lines=12> */
.L_x_72:
[----:B------:R-:W-:Y:S05]  /*4110*/  BSYNC B1 ;  /* 0x0000000000017941 */ /* 0x000fea0003800000 */
.L_x_71:
        /* <DEDUP_REMOVED lines=12> */
.L_x_74:
[----:B------:R-:W-:Y:S05]  /*41e0*/  BSYNC B1 ;  /* 0x0000000000017941 */ /* 0x000fea0003800000 */
.L_x_73:
        /* <DEDUP_REMOVED lines=12> */
.L_x_76:
[----:B------:R-:W-:Y:S05]  /*42b0*/  BSYNC B1 ;  /* 0x0000000000017941 */ /* 0x000fea0003800000 */
.L_x_75:
        /* <DEDUP_REMOVED lines=12> */
.L_x_78:
[----:B------:R-:W-:Y:S05]  /*4380*/  BSYNC B1 ;  /* 0x0000000000017941 */ /* 0x000fea0003800000 */
.L_x_77:
        /* <DEDUP_REMOVED lines=12> */
.L_x_80:
[----:B------:R-:W-:Y:S05]  /*4450*/  BSYNC B1 ;  /* 0x0000000000017941 */ /* 0x000fea0003800000 */
.L_x_79:
        /* <DEDUP_REMOVED lines=12> */
.L_x_82:
[----:B------:R-:W-:Y:S05]  /*4520*/  BSYNC B1 ;  /* 0x0000000000017941 */ /* 0x000fea0003800000 */
.L_x_81:
        /* <DEDUP_REMOVED lines=12> */
.L_x_84:
[----:B------:R-:W-:Y:S05]  /*45f0*/  BSYNC B1 ;  /* 0x0000000000017941 */ /* 0x000fea0003800000 */
.L_x_83:
        /* <DEDUP_REMOVED lines=12> */
.L_x_86:
[----:B------:R-:W-:Y:S05]  /*46c0*/  BSYNC B1 ;  /* 0x0000000000017941 */ /* 0x000fea0003800000 */
.L_x_85:
        /* <DEDUP_REMOVED lines=12> */
.L_x_88:
[----:B------:R-:W-:Y:S05]  /*4790*/  BSYNC B1 ;  /* 0x0000000000017941 */ /* 0x000fea0003800000 */
.L_x_87:
        /* <DEDUP_REMOVED lines=12> */
.L_x_90:
[----:B------:R-:W-:Y:S05]  /*4860*/  BSYNC B1 ;  /* 0x0000000000017941 */ /* 0x000fea0003800000 */
.L_x_89:
        /* <DEDUP_REMOVED lines=12> */
.L_x_92:
[----:B------:R-:W-:Y:S05]  /*4930*/  BSYNC B1 ;  /* 0x0000000000017941 */ /* 0x000fea0003800000 */
.L_x_91:
        /* <DEDUP_REMOVED lines=12> */
.L_x_94:
[----:B------:R-:W-:Y:S05]  /*4a00*/  BSYNC B1 ;  /* 0x0000000000017941 */ /* 0x000fea0003800000 */
.L_x_93:
        /* <DEDUP_REMOVED lines=12> */
.L_x_96:
[----:B------:R-:W-:Y:S05]  /*4ad0*/  BSYNC B1 ;  /* 0x0000000000017941 */ /* 0x000fea0003800000 */
.L_x_95:
        /* <DEDUP_REMOVED lines=12> */
.L_x_98:
[----:B------:R-:W-:Y:S05]  /*4ba0*/  BSYNC B1 ;  /* 0x0000000000017941 */ /* 0x000fea0003800000 */
.L_x_97:
[----:B-----5:R-:W-:Y:S01]  /*4bb0*/  LOP3.LUT R7, R7, 0xff, RZ, 0xc0, !PT ;  /* 0x000000ff07077812 */ /* 0x020fe200078ec0ff */
[----:B------:R-:W-:Y:S01]  /*4bc0*/  BSSY B1, `(.L_x_99) ;  /* 0x000000b000017945 */ /* 0x000fe20003800000 */
[----:B------:R-:W-:Y:S02]  /*4bd0*/  ISETP.LT.OR P2, PT, R33, 0x39, !P1 ;  /* 0x000000392100780c */ /* 0x000fe40004f41670 */
[----:B------:R-:W-:-:S05]  /*4be0*/  F2FP.F16.E4M3.UNPACK_B R7, R7 ;  /* 0x00000007ff07723e */ /* 0x000fca00020006ff */
[----:B0-2---:R-:W-:-:S05]  /*4bf0*/  HADD2.F32 R28, -RZ, R7.H0_H0 ;  /* 0x20000007ff1c7230 */ /* 0x005fca0000004100 */
[----:B------:R-:W-:-:S04]  /*4c00*/  FMUL R7, R28, R9 ;  /* 0x000000091c077220 */ /* 0x000fc80000400000 */
[----:B------:R-:W-:-:S05]  /*4c10*/  FFMA R7, R114, R8, R7 ;  /* 0x0000000872077223 */ /* 0x000fca0000000007 */
[----:B------:R-:W-:Y:S02]  /*4c20*/  F2FP.SATFINITE.E4M3.F32.PACK_AB_MERGE_C R29, RZ, R7, RZ ;  /* 0x00000007ff1d723e */ /* 0x000fe400048070ff */
[----:B------:R-:W-:-:S03]  /*4c30*/  PRMT R7, RZ, 0x7610, R7 ;  /* 0x00007610ff077816 */ /* 0x000fc60000000007 */
[----:B------:R0:W-:Y:S01]  /*4c40*/  @!P0 STG.E.U8 desc[UR16][R16.64+0x39], R29 ;  /* 0x0000391d10008986 */ /* 0x0001e2000c101110 */
[----:B------:R-:W-:Y:S05]  /*4c50*/  @P2 BRA `(.L_x_100) ;  /* 0x0000000000042947 */ /* 0x000fea0003800000 */
[----:B------:R2:W5:Y:S02]  /*4c60*/  LDG.E.U8 R7, desc[UR16][R30.64+0x38] ;  /* 0x000038101e077981 */ /* 0x000564000c1e1100 */
.L_x_100:
[----:B------:R-:W-:Y:S05]  /*4c70*/  BSYNC B1 ;  /* 0x0000000000017941 */ /* 0x000fea0003800000 */
.L_x_99:
[----:B-----5:R-:W-:Y:S01]  /*4c80*/  LOP3.LUT R7, R7, 0xff, RZ, 0xc0, !PT ;  /* 0x000000ff07077812 */ /* 0x020fe200078ec0ff */
[----:B------:R-:W-:Y:S01]  /*4c90*/  BSSY B1, `(.L_x_101) ;  /* 0x000000b000017945 */ /* 0x000fe20003800000 */
[----:B------:R-:W-:Y:S02]  /*4ca0*/  ISETP.LT.OR P1, PT, R33, 0x3a, !P1 ;  /* 0x0000003a2100780c */ /* 0x000fe40004f21670 */
[----:B------:R-:W-:-:S05]  /*4cb0*/  F2FP.F16.E4M3.UNPACK_B R7, R7 ;  /* 0x00000007ff07723e */ /* 0x000fca00020006ff */
[----:B01--4-:R-:W-:Y:S01]  /*4cc0*/  HADD2.F32 R16, -RZ, R7.H0_H0 ;  /* 0x20000007ff107230 */ /* 0x013fe20000004100 */
[----:B------:R-:W-:-:S04]  /*4cd0*/  PRMT R7, RZ, 0x7610, R7 ;  /* 0x00007610ff077816 */ /* 0x000fc80000000007 */
[----:B------:R-:W-:-:S04]  /*4ce0*/  FMUL R16, R16, R9 ;  /* 0x0000000910107220 */ /* 0x000fc80000400000 */
[----:B------:R-:W-:-:S05]  /*4cf0*/  FFMA R16, R117, R8, R16 ;  /* 0x0000000875107223 */ /* 0x000fca0000000010 */
[----:B------:R-:W-:-:S05]  /*4d00*/  F2FP.SATFINITE.E4M3.F32.PACK_AB_MERGE_C R17, RZ, R16, RZ ;  /* 0x00000010ff11723e */ /* 0x000fca00048070ff */
[----:B------:R0:W-:Y:S01]  /*4d10*/  @!P2 STG.E.U8 desc[UR16][R14.64+0x38], R17 ;  /* 0x000038110e00a986 */ /* 0x0001e2000c101110 */
[----:B------:R-:W-:Y:S05]  /*4d20*/  @P1 BRA `(.L_x_102) ;  /* 0x0000000000041947 */ /* 0x000fea0003800000 */
[----:B------:R1:W5:Y:S02]  /*4d30*/  LDG.E.U8 R7, desc[UR16][R30.64+0x39] ;  /* 0x000039101e077981 */ /* 0x000364000c1e1100 */
.L_x_102:
[----:B------:R-:W-:Y:S05]  /*4d40*/  BSYNC B1 ;  /* 0x0000000000017941 */ /* 0x000fea0003800000 */
.L_x_101:
[----:B-----5:R-:W-:Y:S01]  /*4d50*/  LOP3.LUT R7, R7, 0xff, RZ, 0xc0, !PT ;  /* 0x000000ff07077812 */ /* 0x020fe200078ec0ff */
[----:B------:R-:W-:Y:S01]  /*4d60*/  BSSY B1, `(.L_x_103) ;  /* 0x0000013000017945 */ /* 0x000fe20003800000 */
[----:B------:R-:W-:Y:S02]  /*4d70*/  IADD3 R29, P0, R35, 0x80, RZ ;  /* 0x00000080231d7810 */ /* 0x000fe40007f1e0ff */
[----:B------:R-:W-:-:S03]  /*4d80*/  F2FP.F16.E4M3.UNPACK_B R7, R7 ;  /* 0x00000007ff07723e */ /* 0x000fc600020006ff */
[----:B0-----:R-:W-:Y:S01]  /*4d90*/  IMAD.X R17, RZ, RZ, R25, P0 ;  /* 0x000000ffff117224 */ /* 0x001fe200000e0619 */
        /* <DEDUP_REMOVED lines=9> */
[----:B-123--:R-:W-:Y:S02]  /*4e30*/  F2FP.SATFINITE.E4M3.F32.PACK_AB_MERGE_C R31, RZ, R7, RZ ;  /* 0x00000007ff1f723e */ /* 0x00efe400048070ff */
[----:B------:R-:W-:Y:S02]  /*4e40*/  IADD3.X R17, R17, UR11, R29, P2, !PT ;  /* 0x0000000b11117c10 */ /* 0x000fe400097fe41d */
[----:B------:R-:W-:Y:S01]  /*4e50*/  PRMT R7, RZ, 0x7610, R7 ;  /* 0x00007610ff077816 */ /* 0x000fe20000000007 */
[----:B------:R0:W-:Y:S01]  /*4e60*/  @!P1 STG.E.U8 desc[UR16][R14.64+0x39], R31 ;  /* 0x0000391f0e009986 */ /* 0x0001e2000c101110 */
[----:B------:R-:W-:Y:S05]  /*4e70*/  @P4 BRA `(.L_x_104) ;  /* 0x0000000000044947 */ /* 0x000fea0003800000 */
[----:B------:R1:W5:Y:S02]  /*4e80*/  LDG.E.U8 R7, desc[UR16][R16.64] ;  /* 0x0000001010077981 */ /* 0x000364000c1e1100 */
.L_x_104:
[----:B------:R-:W-:Y:S05]  /*4e90*/  BSYNC B1 ;  /* 0x0000000000017941 */ /* 0x000fea0003800000 */
.L_x_103:
[----:B-----5:R-:W-:Y:S01]  /*4ea0*/  LOP3.LUT R7, R7, 0xff, RZ, 0xc0, !PT ;  /* 0x000000ff07077812 */ /* 0x020fe200078ec0ff */
[----:B------:R-:W-:Y:S01]  /*4eb0*/  BSSY B1, `(.L_x_105) ;  /* 0x000000b000017945 */ /* 0x000fe20003800000 */
[----:B------:R-:W-:Y:S02]  /*4ec0*/  ISETP.LT.OR P2, PT, R33, 0x2, !P0 ;  /* 0x000000022100780c */ /* 0x000fe40004741670 */
[----:B------:R-:W-:-:S05]  /*4ed0*/  F2FP.F16.E4M3.UNPACK_B R7, R7 ;  /* 0x00000007ff07723e */ /* 0x000fca00020006ff */
[----:B0-----:R-:W-:Y:S01]  /*4ee0*/  HADD2.F32 R14, -RZ, R7.H0_H0 ;  /* 0x20000007ff0e7230 */ /* 0x001fe20000004100 */
[----:B------:R-:W-:-:S04]  /*4ef0*/  PRMT R7, RZ, 0x7610, R7 ;  /* 0x00007610ff077816 */ /* 0x000fc80000000007 */
[----:B------:R-:W-:-:S04]  /*4f00*/  FMUL R14, R14, R9 ;  /* 0x000000090e0e7220 */ /* 0x000fc80000400000 */
[----:B------:R-:W-:-:S05]  /*4f10*/  FFMA R14, R115, R8, R14 ;  /* 0x00000008730e7223 */ /* 0x000fca000000000e */
[----:B------:R-:W-:-:S05]  /*4f20*/  F2FP.SATFINITE.E4M3.F32.PACK_AB_MERGE_C R15, RZ, R14, RZ ;  /* 0x0000000eff0f723e */ /* 0x000fca00048070ff */
[----:B------:R0:W-:Y:S01]  /*4f30*/  @!P4 STG.E.U8 desc[UR16][R12.64], R15 ;  /* 0x0000000f0c00c986 */ /* 0x0001e2000c101110 */
[----:B------:R-:W-:Y:S05]  /*4f40*/  @P2 BRA `(.L_x_106) ;  /* 0x0000000000042947 */ /* 0x000fea0003800000 */
[----:B------:R2:W5:Y:S02]  /*4f50*/  LDG.E.U8 R7, desc[UR16][R16.64+0x1] ;  /* 0x0000011010077981 */ /* 0x000564000c1e1100 */
.L_x_106:
[----:B------:R-:W-:Y:S05]  /*4f60*/  BSYNC B1 ;  /* 0x0000000000017941 */ /* 0x000fea0003800000 */
.L_x_105:
[----:B-----5:R-:W-:Y:S01]  /*4f70*/  LOP3.LUT R7, R7, 0xff, RZ, 0xc0, !PT ;  /* 0x000000ff07077812 */ /* 0x020fe200078ec0ff */
[----:B------:R-:W-:Y:S01]  /*4f80*/  BSSY B1, `(.L_x_107) ;  /* 0x0000013000017945 */ /* 0x000fe20003800000 */
[----:B------:R-:W-:Y:S02]  /*4f90*/  IADD3 R35, P1, R35, 0x88, RZ ;  /* 0x0000008823237810 */ /* 0x000fe40007f3e0ff */
[----:B------:R-:W-:-:S03]  /*4fa0*/  F2FP.F16.E4M3.UNPACK_B R7, R7 ;  /* 0x00000007ff07723e */ /* 0x000fc600020006ff */
[----:B------:R-:W-:Y:S01]  /*4fb0*/  IMAD.X R24, RZ, RZ, R25, P1 ;  /* 0x000000ffff187224 */ /* 0x000fe200008e0619 */
[----:B------:R-:W-:Y:S01]  /*4fc0*/  ISETP.GE.AND P1, PT, R34, 0x89, PT ;  /* 0x000000892200780c */ /* 0x000fe20003f26270 */
[----:B------:R-:W-:Y:S02]  /*4fd0*/  HADD2.F32 R14, -RZ, R7.H0_H0 ;  /* 0x20000007ff0e7230 */ /* 0x000fe40000004100 */
[----:B------:R-:W-:Y:S01]  /*4fe0*/  IMAD R24, R24, UR6, RZ ;  /* 0x0000000618187c24 */ /* 0x000fe2000f8e02ff */
[----:B------:R-:W-:Y:S01]  /*4ff0*/  ISETP.LT.OR P5, PT, R33, 0x1, !P1 ;  /* 0x000000012100780c */ /* 0x000fe20004fa1670 */
[----:B------:R-:W-:-:S04]  /*5000*/  IMAD.WIDE.U32 R26, R35, UR6, R26 ;  /* 0x00000006231a7c25 */ /* 0x000fc8000f8e001a */
[----:B------:R-:W-:Y:S01]  /*5010*/  FMUL R7, R14, R9 ;  /* 0x000000090e077220 */ /* 0x000fe20000400000 */
[----:B------:R-:W-:-:S03]  /*5020*/  IMAD R35, R35, UR7, R24 ;  /* 0x0000000723237c24 */ /* 0x000fc6000f8e0218 */
[----:B------:R-:W-:Y:S01]  /*5030*/  FFMA R7, R110, R8, R7 ;  /* 0x000000086e077223 */ /* 0x000fe20000000007 */
[----:B------:R-:W-:-:S04]  /*5040*/  IADD3 R14, P4, R26, UR10, RZ ;  /* 0x0000000a1a0e7c10 */ /* 0x000fc8000ff9e0ff */
[----:B------:R-:W-:Y:S02]  /*5050*/  F2FP.SATFINITE.E4M3.F32.PACK_AB_MERGE_C R25, RZ, R7, RZ ;  /* 0x00000007ff19723e */ /* 0x000fe400048070ff */
[----:B0-----:R-:W-:Y:S02]  /*5060*/  IADD3.X R15, R27, UR11, R35, P4, !PT ;  /* 0x0000000b1b0f7c10 */ /* 0x001fe4000a7fe423 */
[----:B------:R-:W-:Y:S01]  /*5070*/  PRMT R7, RZ, 0x7610, R7 ;  /* 0x00007610ff077816 */ /* 0x000fe20000000007 */
[----:B------:R0:W-:Y:S01]  /*5080*/  @!P2 STG.E.U8 desc[UR16][R12.64+0x1], R25 ;  /* 0x000001190c00a986 */ /* 0x0001e2000c101110 */
[----:B------:R-:W-:Y:S05]  /*5090*/  @P5 BRA `(.L_x_108) ;  /* 0x0000000000045947 */ /* 0x000fea0003800000 */
[----:B------:R3:W5:Y:S02]  /*50a0*/  LDG.E.U8 R7, desc[UR16][R14.64] ;  /* 0x000000100e077981 */ /* 0x000764000c1e1100 */
.L_x_108:
[----:B------:R-:W-:Y:S05]  /*50b0*/  BSYNC B1 ;  /* 0x0000000000017941 */ /* 0x000fea0003800000 */
.L_x_107:
        /* <DEDUP_REMOVED lines=8> */
[----:B0-----:R-:W-:-:S05]  /*5140*/  F2FP.SATFINITE.E4M3.F32.PACK_AB_MERGE_C R25, RZ, R24, RZ ;  /* 0x00000018ff19723e */ /* 0x001fca00048070ff */
[----:B------:R0:W-:Y:S01]  /*5150*/  @!P5 STG.E.U8 desc[UR16][R10.64], R25 ;  /* 0x000000190a00d986 */ /* 0x0001e2000c101110 */
[----:B------:R-:W-:Y:S05]  /*5160*/  @P2 BRA `(.L_x_110) ;  /* 0x0000000000042947 */ /* 0x000fea0003800000 */
[----:B------:R4:W5:Y:S02]  /*5170*/  LDG.E.U8 R7, desc[UR16][R14.64+0x1] ;  /* 0x000001100e077981 */ /* 0x000964000c1e1100 */
.L_x_110:
[----:B------:R-:W-:Y:S05]  /*5180*/  BSYNC B1 ;  /* 0x0000000000017941 */ /* 0x000fea0003800000 */
.L_x_109:
[----:B-----5:R-:W-:Y:S01]  /*5190*/  LOP3.LUT R7, R7, 0xff, RZ, 0xc0, !PT ;  /* 0x000000ff07077812 */ /* 0x020fe200078ec0ff */
[----:B------:R-:W-:Y:S01]  /*51a0*/  BSSY B1, `(.L_x_111) ;  /* 0x000000b000017945 */ /* 0x000fe20003800000 */
[----:B------:R-:W-:Y:S02]  /*51b0*/  ISETP.LT.OR P4, PT, R33, 0x9, !P0 ;  /* 0x000000092100780c */ /* 0x000fe40004781670 */
[----:B------:R-:W-:-:S05]  /*51c0*/  F2FP.F16.E4M3.UNPACK_B R7, R7 ;  /* 0x00000007ff07723e */ /* 0x000fca00020006ff */
[----:B------:R-:W-:-:S05]  /*51d0*/  HADD2.F32 R24, -RZ, R7.H0_H0 ;  /* 0x20000007ff187230 */ /* 0x000fca0000004100 */
[----:B------:R-:W-:-:S04]  /*51e0*/  FMUL R7, R24, R9 ;  /* 0x0000000918077220 */ /* 0x000fc80000400000 */
[----:B------:R-:W-:-:S05]  /*51f0*/  FFMA R7, R108, R8, R7 ;  /* 0x000000086c077223 */ /* 0x000fca0000000007 */
[----:B0-----:R-:W-:Y:S02]  /*5200*/  F2FP.SATFINITE.E4M3.F32.PACK_AB_MERGE_C R25, RZ, R7, RZ ;  /* 0x00000007ff19723e */ /* 0x001fe400048070ff */
[----:B------:R-:W-:-:S03]  /*5210*/  PRMT R7, RZ, 0x7610, R7 ;  /* 0x00007610ff077816 */ /* 0x000fc60000000007 */
[----:B------:R0:W-:Y:S01]  /*5220*/  @!P2 STG.E.U8 desc[UR16][R10.64+0x1], R25 ;  /* 0x000001190a00a986 */ /* 0x0001e2000c101110 */
[----:B------:R-:W-:Y:S05]  /*5230*/  @P4 BRA `(.L_x_112) ;  /* 0x0000000000044947 */ /* 0x000fea0003800000 */
[----:B------:R0:W5:Y:S02]  /*5240*/  LDG.E.U8 R7, desc[UR16][R16.64+0x8] ;  /* 0x0000081010077981 */ /* 0x000164000c1e1100 */
.L_x_112:
[----:B------:R-:W-:Y:S05]  /*5250*/  BSYNC B1 ;  /* 0x0000000000017941 */ /* 0x000fea0003800000 */
.L_x_111:
        /* <DEDUP_REMOVED lines=12> */
.L_x_114:
[----:B------:R-:W-:Y:S05]  /*5320*/  BSYNC B1 ;  /* 0x0000000000017941 */ /* 0x000fea0003800000 */
.L_x_113:
        /* <DEDUP_REMOVED lines=12> */
.L_x_116:
[----:B------:R-:W-:Y:S05]  /*53f0*/  BSYNC B1 ;  /* 0x0000000000017941 */ /* 0x000fea0003800000 */
.L_x_115:
        /* <DEDUP_REMOVED lines=12> */
.L_x_118:
[----:B------:R-:W-:Y:S05]  /*54c0*/  BSYNC B1 ;  /* 0x0000000000017941 */ /* 0x000fea0003800000 */
.L_x_117:
        /* <DEDUP_REMOVED lines=12> */
.L_x_120:
[----:B------:R-:W-:Y:S05]  /*5590*/  BSYNC B1 ;  /* 0x0000000000017941 */ /* 0x000fea0003800000 */
.L_x_119:
        /* <DEDUP_REMOVED lines=12> */
.L_x_122:
[----:B------:R-:W-:Y:S05]  /*5660*/  BSYNC B1 ;  /* 0x0000000000017941 */ /* 0x000fea0003800000 */
.L_x_121:
        /* <DEDUP_REMOVED lines=12> */
.L_x_124:
[----:B------:R-:W-:Y:S05]  /*5730*/  BSYNC B1 ;  /* 0x0000000000017941 */ /* 0x000fea0003800000 */
.L_x_123:
        /* <DEDUP_REMOVED lines=12> */
.L_x_126:
[----:B------:R-:W-:Y:S05]  /*5800*/  BSYNC B1 ;  /* 0x0000000000017941 */ /* 0x000fea0003800000 */
.L_x_125:
        /* <DEDUP_REMOVED lines=12> */
.L_x_128:
[----:B------:R-:W-:Y:S05]  /*58d0*/  BSYNC B1 ;  /* 0x0000000000017941 */ /* 0x000fea0003800000 */
.L_x_127:
        /* <DEDUP_REMOVED lines=12> */
.L_x_130:
[----:B------:R-:W-:Y:S05]  /*59a0*/  BSYNC B1 ;  /* 0x0000000000017941 */ /* 0x000fea0003800000 */
.L_x_129:
        /* <DEDUP_REMOVED lines=12> */
.L_x_132:
[----:B------:R-:W-:Y:S05]  /*5a70*/  BSYNC B1 ;  /* 0x0000000000017941 */ /* 0x000fea0003800000 */
.L_x_131:
        /* <DEDUP_REMOVED lines=12> */
.L_x_134:
[----:B------:R-:W-:Y:S05]  /*5b40*/  BSYNC B1 ;  /* 0x0000000000017941 */ /* 0x000fea0003800000 */
.L_x_133:
        /* <DEDUP_REMOVED lines=12> */
.L_x_136:
[----:B------:R-:W-:Y:S05]  /*5c10*/  BSYNC B1 ;  /* 0x0000000000017941 */ /* 0x000fea0003800000 */
.L_x_135:
        /* <DEDUP_REMOVED lines=12> */
.L_x_138:
[----:B------:R-:W-:Y:S05]  /*5ce0*/  BSYNC B1 ;  /* 0x0000000000017941 */ /* 0x000fea0003800000 */
.L_x_137:
        /* <DEDUP_REMOVED lines=12> */
.L_x_140:
[----:B------:R-:W-:Y:S05]  /*5db0*/  BSYNC B1 ;  /* 0x0000000000017941 */ /* 0x000fea0003800000 */
.L_x_139:
        /* <DEDUP_REMOVED lines=12> */
.L_x_142:
[----:B------:R-:W-:Y:S05]  /*5e80*/  BSYNC B1 ;  /* 0x0000000000017941 */ /* 0x000fea0003800000 */
.L_x_141:
        /* <DEDUP_REMOVED lines=12> */
.L_x_144:
[----:B------:R-:W-:Y:S05]  /*5f50*/  BSYNC B1 ;  /* 0x0000000000017941 */ /* 0x000fea0003800000 */
.L_x_143:
        /* <DEDUP_REMOVED lines=12> */
.L_x_146:
[----:B------:R-:W-:Y:S05]  /*6020*/  BSYNC B1 ;  /* 0x0000000000017941 */ /* 0x000fea0003800000 */
.L_x_145:
        /* <DEDUP_REMOVED lines=12> */
.L_x_148:
[----:B------:R-:W-:Y:S05]  /*60f0*/  BSYNC B1 ;  /* 0x0000000000017941 */ /* 0x000fea0003800000 */
.L_x_147:
        /* <DEDUP_REMOVED lines=12> */
.L_x_150:
[----:B------:R-:W-:Y:S05]  /*61c0*/  BSYNC B1 ;  /* 0x0000000000017941 */ /* 0x000fea0003800000 */
.L_x_149:
        /* <DEDUP_REMOVED lines=12> */
.L_x_152:
[----:B------:R-:W-:Y:S05]  /*6290*/  BSYNC B1 ;  /* 0x0000000000017941 */ /* 0x000fea0003800000 */
.L_x_151:
        /* <DEDUP_REMOVED lines=12> */
.L_x_154:
[----:B------:R-:W-:Y:S05]  /*6360*/  BSYNC B1 ;  /* 0x0000000000017941 */ /* 0x000fea0003800000 */
.L_x_153:
        /* <DEDUP_REMOVED lines=12> */
.L_x_156:
[----:B------:R-:W-:Y:S05]  /*6430*/  BSYNC B1 ;  /* 0x0000000000017941 */ /* 0x000fea0003800000 */
.L_x_155:
        /* <DEDUP_REMOVED lines=12> */
.L_x_158:
[----:B------:R-:W-:Y:S05]  /*6500*/  BSYNC B1 ;  /* 0x0000000000017941 */ /* 0x000fea0003800000 */
.L_x_157:
        /* <DEDUP_REMOVED lines=12> */
.L_x_160:
[----:B------:R-:W-:Y:S05]  /*65d0*/  BSYNC B1 ;  /* 0x0000000000017941 */ /* 0x000fea0003800000 */
.L_x_159:
        /* <DEDUP_REMOVED lines=12> */
.L_x_162:
[----:B------:R-:W-:Y:S05]  /*66a0*/  BSYNC B1 ;  /* 0x0000000000017941 */ /* 0x000fea0003800000 */
.L_x_161:
[----:B-----5:R-:W-:Y:S01]  /*66b0*/  LOP3.LUT R7, R7, 0xff, RZ, 0xc0, !PT ;  /* 0x000000ff07077812 */ /* 0x020fe200078ec0ff */
[----:B------:R-:W-:Y:S01]  /*66c0*/  BSSY B1, `(.L_x_163) ;  /* 0x000000b000017945 */ /* 0x000fe20003800000 */
[----:B------:R-:W-:Y:S02]  /*66d0*/  ISETP.LT.OR P2, PT, R33, 0x39, !P1 ;  /* 0x000000392100780c */ /* 0x000fe40004f41670 */
[----:B------:R-:W-:-:S05]  /*66e0*/  F2FP.F16.E4M3.UNPACK_B R7, R7 ;  /* 0x00000007ff07723e */ /* 0x000fca00020006ff */
[----:B012---:R-:W-:-:S05]  /*66f0*/  HADD2.F32 R16, -RZ, R7.H0_H0 ;  /* 0x20000007ff107230 */ /* 0x007fca0000004100 */
[----:B------:R-:W-:-:S04]  /*6700*/  FMUL R7, R16, R9 ;  /* 0x0000000910077220 */ /* 0x000fc80000400000 */
[----:B------:R-:W-:-:S05]  /*6710*/  FFMA R7, R18, R8, R7 ;  /* 0x0000000812077223 */ /* 0x000fca0000000007 */
[----:B------:R-:W-:Y:S02]  /*6720*/  F2FP.SATFINITE.E4M3.F32.PACK_AB_MERGE_C R17, RZ, R7, RZ ;  /* 0x00000007ff11723e */ /* 0x000fe400048070ff */
[----:B------:R-:W-:-:S03]  /*6730*/  PRMT R7, RZ, 0x7610, R7 ;  /* 0x00007610ff077816 */ /* 0x000fc60000000007 */
[----:B------:R0:W-:Y:S01]  /*6740*/  @!P0 STG.E.U8 desc[UR16][R12.64+0x39], R17 ;  /* 0x000039110c008986 */ /* 0x0001e2000c101110 */
[----:B------:R-:W-:Y:S05]  /*6750*/  @P2 BRA `(.L_x_164) ;  /* 0x0000000000042947 */ /* 0x000fea0003800000 */
[----:B------:R1:W5:Y:S02]  /*6760*/  LDG.E.U8 R7, desc[UR16][R14.64+0x38] ;  /* 0x000038100e077981 */ /* 0x000364000c1e1100 */
.L_x_164:
[----:B------:R-:W-:Y:S05]  /*6770*/  BSYNC B1 ;  /* 0x0000000000017941 */ /* 0x000fea0003800000 */
.L_x_163:
        /* <DEDUP_REMOVED lines=12> */
.L_x_166:
[----:B------:R-:W-:Y:S05]  /*6840*/  BSYNC B1 ;  /* 0x0000000000017941 */ /* 0x000fea0003800000 */
.L_x_165:
[----:B------:R-:W-:Y:S05]  /*6850*/  @P1 BRA `(.L_x_167) ;  /* 0x0000001000301947 */ /* 0x000fea0003800000 */
[----:B-----5:R-:W-:-:S04]  /*6860*/  LOP3.LUT R7, R7, 0xff, RZ, 0xc0, !PT ;  /* 0x000000ff07077812 */ /* 0x020fc800078ec0ff */
[----:B------:R-:W-:-:S05]  /*6870*/  F2FP.F16.E4M3.UNPACK_B R7, R7 ;  /* 0x00000007ff07723e */ /* 0x000fca00020006ff */
[----:B------:R-:W-:-:S05]  /*6880*/  HADD2.F32 R12, -RZ, R7.H0_H0 ;  /* 0x20000007ff0c7230 */ /* 0x000fca0000004100 */
[----:B------:R-:W-:-:S04]  /*6890*/  FMUL R7, R12, R9 ;  /* 0x000000090c077220 */ /* 0x000fc80000400000 */
[----:B------:R-:W-:-:S05]  /*68a0*/  FFMA R7, R20, R8, R7 ;  /* 0x0000000814077223 */ /* 0x000fca0000000007 */
[----:B------:R-:W-:-:S05]  /*68b0*/  F2FP.SATFINITE.E4M3.F32.PACK_AB_MERGE_C R7, RZ, R7, RZ ;  /* 0x00000007ff07723e */ /* 0x000fca00048070ff */
[----:B------:R0:W-:Y:S01]  /*68c0*/  STG.E.U8 desc[UR16][R10.64+0x39], R7 ;  /* 0x000039070a007986 */ /* 0x0001e2000c101110 */
[----:B------:R-:W-:Y:S05]  /*68d0*/  BRA `(.L_x_167) ;  /* 0x0000001000107947 */ /* 0x000fea0003800000 */
.L_x_38:
[C---:B------:R-:W-:Y:S01]  /*68e0*/  ISETP.GE.AND P0, PT, R34.reuse, 0x1, PT ;  /* 0x000000012200780c */ /* 0x040fe20003f06270 */
[-C--:B--2---:R-:W-:Y:S01]  /*68f0*/  FMUL R147, R147, R8.reuse ;  /* 0x0000000893937220 */ /* 0x084fe20000400000 */
[----:B------:R-:W-:Y:S01]  /*6900*/  ISETP.GE.AND P2, PT, R34, 0x9, PT ;  /* 0x000000092200780c */ /* 0x000fe20003f46270 */
[-C--:B------:R-:W-:Y:S01]  /*6910*/  FMUL R142, R142, R8.reuse ;  /* 0x000000088e8e7220 */ /* 0x080fe20000400000 */
[----:B------:R-:W-:Y:S01]  /*6920*/  ISETP.LT.OR P1, PT, R33, 0x1, !P0 ;  /* 0x000000012100780c */ /* 0x000fe20004721670 */
[-C--:B------:R-:W-:Y:S01]  /*6930*/  FMUL R145, R145, R8.reuse ;  /* 0x0000000891917220 */ /* 0x080fe20000400000 */
[----:B------:R-:W-:Y:S01]  /*6940*/  F2FP.SATFINITE.E4M3.F32.PACK_AB_MERGE_C R147, RZ, R147, RZ ;  /* 0x00000093ff93723e */ /* 0x000fe200048070ff */
[-C--:B------:R-:W-:Y:S01]  /*6950*/  FMUL R140, R140, R8.reuse ;  /* 0x000000088c8c7220 */ /* 0x080fe20000400000 */
[----:B------:R-:W-:Y:S01]  /*6960*/  ISETP.LT.OR P4, PT, R33, 0x2, !P0 ;  /* 0x000000022100780c */ /* 0x000fe20004781670 */
[-C--:B------:R-:W-:Y:S01]  /*6970*/  FMUL R143, R143, R8.reuse ;  /* 0x000000088f8f7220 */ /* 0x080fe20000400000 */
[C---:B------:R-:W-:Y:S01]  /*6980*/  ISETP.LT.OR P5, PT, R33.reuse, 0x1, !P2 ;  /* 0x000000012100780c */ /* 0x040fe200057a1670 */
[-C--:B------:R-:W-:Y:S01]  /*6990*/  FMUL R138, R138, R8.reuse ;  /* 0x000000088a8a7220 */ /* 0x080fe20000400000 */
[----:B------:R-:W-:Y:S01]  /*69a0*/  ISETP.LT.OR P6, PT, R33, 0x2, !P2 ;  /* 0x000000022100780c */ /* 0x000fe200057c1670 */
[----:B------:R-:W-:Y:S01]  /*69b0*/  FMUL R141, R141, R8 ;  /* 0x000000088d8d7220 */ /* 0x000fe20000400000 */
[----:B------:R-:W-:Y:S01]  /*69c0*/  F2FP.SATFINITE.E4M3.F32.PACK_AB_MERGE_C R7, RZ, R142, RZ ;  /* 0x0000008eff07723e */ /* 0x000fe200048070ff */
[-C--:B------:R-:W-:Y:S01]  /*69d0*/  FMUL R136, R136, R8.reuse ;  /* 0x0000000888887220 */ /* 0x080fe20000400000 */
[----:B------:R-:W-:Y:S01]  /*69e0*/  F2FP.SATFINITE.E4M3.F32.PACK_AB_MERGE_C R145, RZ, R145, RZ ;  /* 0x00000091ff91723e */ /* 0x000fe200048070ff */
[----:B------:R-:W-:Y:S01]  /*69f0*/  @!P1 STG.E.U8 desc[UR16][R16.64], R147 ;  /* 0x0000009310009986 */ /* 0x000fe2000c101110 */
[----:B------:R-:W-:Y:S01]  /*6a00*/  ISETP.LT.OR P1, PT, R33, 0x9, !P0 ;  /* 0x000000092100780c */ /* 0x000fe20004721670 */
[----:B------:R-:W-:Y:S01]  /*6a10*/  FMUL R139, R139, R8 ;  /* 0x000000088b8b7220 */ /* 0x000fe20000400000 */
[----:B------:R-:W-:Y:S01]  /*6a20*/  F2FP.SATFINITE.E4M3.F32.PACK_AB_MERGE_C R25, RZ, R140, RZ ;  /* 0x0000008cff19723e */ /* 0x000fe200048070ff */
[----:B------:R0:W-:Y:S01]  /*6a30*/  @!P4 STG.E.U8 desc[UR16][R16.64+0x1], R7 ;  /* 0x000001071000c986 */ /* 0x0001e2000c101110 */
[----:B------:R-:W-:Y:S01]  /*6a40*/  F2FP.SATFINITE.E4M3.F32.PACK_AB_MERGE_C R143, RZ, R143, RZ ;  /* 0x0000008fff8f723e */ /* 0x000fe200048070ff */
[-C--:B------:R-:W-:Y:S01]  /*6a50*/  FMUL R134, R134, R8.reuse ;  /* 0x0000000886867220 */ /* 0x080fe20000400000 */
[C---:B------:R-:W-:Y:S01]  /*6a60*/  ISETP.LT.OR P4, PT, R33.reuse, 0xa, !P0 ;  /* 0x0000000a2100780c */ /* 0x040fe20004781670 */
[----:B------:R-:W-:Y:S01]  /*6a70*/  @!P5 STG.E.U8 desc[UR16][R14.64], R145 ;  /* 0x000000910e00d986 */ /* 0x000fe2000c101110 */
[----:B------:R-:W-:Y:S01]  /*6a80*/  ISETP.LT.OR P5, PT, R33, 0x9, !P2 ;  /* 0x000000092100780c */ /* 0x000fe200057a1670 */
[-C--:B------:R-:W-:Y:S01]  /*6a90*/  FMUL R137, R137, R8.reuse ;  /* 0x0000000889897220 */ /* 0x080fe20000400000 */
[----:B------:R-:W-:Y:S01]  /*6aa0*/  F2FP.SATFINITE.E4M3.F32.PACK_AB_MERGE_C R141, RZ, R141, RZ ;  /* 0x0000008dff8d723e */ /* 0x000fe200048070ff */
[----:B------:R1:W-:Y:S01]  /*6ab0*/  @!P6 STG.E.U8 desc[UR16][R14.64+0x1], R25 ;  /* 0x000001190e00e986 */ /* 0x0003e2000c101110 */
[C---:B------:R-:W-:Y:S01]  /*6ac0*/  ISETP.LT.OR P6, PT, R33.reuse, 0xa, !P2 ;  /* 0x0000000a2100780c */ /* 0x040fe200057c1670 */
[-C--:B------:R-:W-:Y:S01]  /*6ad0*/  FMUL R132, R132, R8.reuse ;  /* 0x0000000884847220 */ /* 0x080fe20000400000 */
[----:B------:R-:W-:Y:S01]  /*6ae0*/  F2FP.SATFINITE.E4M3.F32.PACK_AB_MERGE_C R139, RZ, R139, RZ ;  /* 0x0000008bff8b723e */ /* 0x000fe200048070ff */
[----:B------:R-:W-:Y:S01]  /*6af0*/  @!P1 STG.E.U8 desc[UR16][R16.64+0x8], R143 ;  /* 0x0000088f10009986 */ /* 0x000fe2000c101110 */
[----:B------:R-:W-:Y:S01]  /*6b00*/  ISETP.LT.OR P1, PT, R33, 0x11, !P0 ;  /* 0x000000112100780c */ /* 0x000fe20004721670 */
[----:B------:R-:W-:Y:S01]  /*6b10*/  FMUL R135, R135, R8 ;  /* 0x0000000887877220 */ /* 0x000fe20000400000 */
[----:B0-----:R-:W-:Y:S01]  /*6b20*/  F2FP.SATFINITE.E4M3.F32.PACK_AB_MERGE_C R7, RZ, R138, RZ ;  /* 0x0000008aff07723e */ /* 0x001fe200048070ff */
[-C--:B------:R-:W-:Y:S01]  /*6b30*/  FMUL R130, R130, R8.reuse ;  /* 0x0000000882827220 */ /* 0x080fe20000400000 */
[----:B------:R-:W-:Y:S01]  /*6b40*/  F2FP.SATFINITE.E4M3.F32.PACK_AB_MERGE_C R137, RZ, R137, RZ ;  /* 0x00000089ff89723e */ /* 0x000fe200048070ff */
[----:B------:R-:W-:Y:S01]  /*6b50*/  FMUL R133, R133, R8 ;  /* 0x0000000885857220 */ /* 0x000fe20000400000 */
[----:B------:R-:W-:Y:S01]  /*6b60*/  F2FP.SATFINITE.E4M3.F32.PACK_AB_MERGE_C R135, RZ, R135, RZ ;  /* 0x00000087ff87723e */ /* 0x000fe200048070ff */
[----:B------:R0:W-:Y:S01]  /*6b70*/  @!P4 STG.E.U8 desc[UR16][R16.64+0x9], R7 ;  /* 0x000009071000c986 */ /* 0x0001e2000c101110 */
[----:B-1----:R-:W-:Y:S01]  /*6b80*/  F2FP.SATFINITE.E4M3.F32.PACK_AB_MERGE_C R25, RZ, R136, RZ ;  /* 0x00000088ff19723e */ /* 0x002fe200048070ff */
        /* <DEDUP_REMOVED lines=15> */
[-C--:B------:R-:W-:Y:S01]  /*6c80*/  FMUL R127, R127, R8.reuse ;  /* 0x000000087f7f7220 */ /* 0x080fe20000400000 */
[----:B------:R-:W-:Y:S01]  /*6c90*/  FMUL R122, R122, R8 ;  /* 0x000000087a7a7220 */ /* 0x000fe20000400000 */
[----:B------:R-:W-:Y:S01]  /*6ca0*/  F2FP.SATFINITE.E4M3.F32.PACK_AB_MERGE_C R129, RZ, R129, RZ ;  /* 0x00000081ff81723e */ /* 0x000fe200048070ff */
[----:B------:R0:W-:Y:S01]  /*6cb0*/  @!P4 STG.E.U8 desc[UR16][R16.64+0x11], R7 ;  /* 0x000011071000c986 */ /* 0x0001e2000c101110 */
[----:B-1----:R-:W-:Y:S01]  /*6cc0*/  F2FP.SATFINITE.E4M3.F32.PACK_AB_MERGE_C R25, RZ, R132, RZ ;  /* 0x00000084ff19723e */ /* 0x002fe200048070ff */
[-C--:B------:R-:W-:Y:S01]  /*6cd0*/  FMUL R125, R125, R8.reuse ;  /* 0x000000087d7d7220 */ /* 0x080fe20000400000 */
[C---:B------:R-:W-:Y:S01]  /*6ce0*/  ISETP.LT.OR P4, PT, R33.reuse, 0x1a, !P0 ;  /* 0x0000001a2100780c */ /* 0x040fe20004781670 */
[----:B------:R-:W-:Y:S01]  /*6cf0*/  @!P5 STG.E.U8 desc[UR16][R14.64+0x10], R137 ;  /* 0x000010890e00d986 */ /* 0x000fe2000c101110 */
[C---:B------:R-:W-:Y:S01]  /*6d00*/  ISETP.LT.OR P5, PT, R33.reuse, 0x19, !P2 ;  /* 0x000000192100780c */ /* 0x040fe200057a1670 */
[-C--:B------:R-:W-:Y:S01]  /*6d10*/  FMUL R120, R120, R8.reuse ;  /* 0x0000000878787220 */ /* 0x080fe20000400000 */
[----:B------:R-:W-:Y:S01]  /*6d20*/  F2FP.SATFINITE.E4M3.F32.PACK_AB_MERGE_C R127, RZ, R127, RZ ;  /* 0x0000007fff7f723e */ /* 0x000fe200048070ff */
[----:B------:R1:W-:Y:S01]  /*6d30*/  @!P6 STG.E.U8 desc[UR16][R14.64+0x11], R25 ;  /* 0x000011190e00e986 */ /* 0x0003e2000c101110 */
[----:B------:R-:W-:Y:S01]  /*6d40*/  ISETP.LT.OR P6, PT, R33, 0x1a, !P2 ;  /* 0x0000001a2100780c */ /* 0x000fe200057c1670 */
        /* <DEDUP_REMOVED lines=8> */
[-C--:B------:R-:W-:Y:S01]  /*6dd0*/  FMUL R116, R116, R8.reuse ;  /* 0x0000000874747220 */ /* 0x080fe20000400000 */
[----:B------:R-:W-:Y:S01]  /*6de0*/  FMUL R114, R114, R8 ;  /* 0x0000000872727220 */ /* 0x000fe20000400000 */
[----:B-1----:R-:W-:Y:S01]  /*6df0*/  F2FP.SATFINITE.E4M3.F32.PACK_AB_MERGE_C R25, RZ, R128, RZ ;  /* 0x00000080ff19723e */ /* 0x002fe200048070ff */
[----:B------:R0:W-:Y:S01]  /*6e00*/  @!P4 STG.E.U8 desc[UR16][R16.64+0x19], R7 ;  /* 0x000019071000c986 */ /* 0x0001e2000c101110 */
[----:B------:R-:W-:Y:S01]  /*6e10*/  ISETP.LT.OR P4, PT, R33, 0x22, !P0 ;  /* 0x000000222100780c */ /* 0x000fe20004781670 */
[-C--:B------:R-:W-:Y:S01]  /*6e20*/  FMUL R119, R119, R8.reuse ;  /* 0x0000000877777220 */ /* 0x080fe20000400000 */
[----:B------:R-:W-:Y:S01]  /*6e30*/  F2FP.SATFINITE.E4M3.F32.PACK_AB_MERGE_C R121, RZ, R121, RZ ;  /* 0x00000079ff79723e */ /* 0x000fe200048070ff */
[----:B------:R-:W-:Y:S01]  /*6e40*/  @!P5 STG.E.U8 desc[UR16][R14.64+0x18], R133 ;  /* 0x000018850e00d986 */ /* 0x000fe2000c101110 */
[----:B------:R-:W-:Y:S01]  /*6e50*/  ISETP.LT.OR P5, PT, R33, 0x21, !P2 ;  /* 0x000000212100780c */ /* 0x000fe200057a1670 */
[----:B------:R-:W-:Y:S01]  /*6e60*/  FMUL R117, R117, R8 ;  /* 0x0000000875757220 */ /* 0x000fe20000400000 */
[----:B------:R-:W-:Y:S01]  /*6e70*/  F2FP.SATFINITE.E4M3.F32.PACK_AB_MERGE_C R27, RZ, R114, RZ ;  /* 0x00000072ff1b723e */ /* 0x000fe200048070ff */
[----:B------:R1:W-:Y:S01]  /*6e80*/  @!P6 STG.E.U8 desc[UR16][R14.64+0x19], R25 ;  /* 0x000019190e00e986 */ /* 0x0003e2000c101110 */
[----:B------:R-:W-:Y:S01]  /*6e90*/  ISETP.LT.OR P6, PT, R33, 0x22, !P2 ;  /* 0x000000222100780c */ /* 0x000fe200057c1670 */
[-C--:B------:R-:W-:Y:S01]  /*6ea0*/  FMUL R112, R112, R8.reuse ;  /* 0x0000000870707220 */ /* 0x080fe20000400000 */
[-C--:B------:R-:W-:Y:S01]  /*6eb0*/  FMUL R115, R115, R8.reuse ;  /* 0x0000000873737220 */ /* 0x080fe20000400000 */
        /* <DEDUP_REMOVED lines=39> */
[-C--:B------:R-:W-:Y:S01]  /*7130*/  FMUL R103, R103, R8.reuse ;  /* 0x0000000867677220 */ /* 0x080fe20000400000 */
[----:B------:R-:W-:Y:S01]  /*7140*/  @!P1 STG.E.U8 desc[UR16][R16.64+0x30], R123 ;  /* 0x0000307b10009986 */ /* 0x000fe2000c101110 */
[----:B------:R-:W-:Y:S01]  /*7150*/  ISETP.LT.OR P1, PT, R33, 0x39, !P0 ;  /* 0x000000392100780c */ /* 0x000fe20004721670 */
[-C--:B------:R-:W-:Y:S01]  /*7160*/  FMUL R101, R101, R8.reuse ;  /* 0x0000000865657220 */ /* 0x080fe20000400000 */
[----:B------:R-:W-:Y:S01]  /*7170*/  ISETP.LT.OR P0, PT, R33, 0x3a, !P0 ;  /* 0x0000003a2100780c */ /* 0x000fe20004701670 */
[----:B------:R-:W-:Y:S01]  /*7180*/  FMUL R96, R96, R8 ;  /* 0x0000000860607220 */ /* 0x000fe20000400000 */
[----:B0-----:R-:W-:Y:S01]  /*7190*/  F2FP.SATFINITE.E4M3.F32.PACK_AB_MERGE_C R7, RZ, R118, RZ ;  /* 0x00000076ff07723e */ /* 0x001fe200048070ff */
[-C--:B------:R-:W-:Y:S01]  /*71a0*/  FMUL R94, R94, R8.reuse ;  /* 0x000000085e5e7220 */ /* 0x080fe20000400000 */
[----:B------:R-:W-:Y:S01]  /*71b0*/  F2FP.SATFINITE.E4M3.F32.PACK_AB_MERGE_C R105, RZ, R105, RZ ;  /* 0x00000069ff69723e */ /* 0x000fe200048070ff */
[----:B------:R-:W-:Y:S01]  /*71c0*/  FMUL R97, R97, R8 ;  /* 0x0000000861617220 */ /* 0x000fe20000400000 */
[----:B-1----:R-:W-:Y:S01]  /*71d0*/  F2FP.SATFINITE.E4M3.F32.PACK_AB_MERGE_C R25, RZ, R116, RZ ;  /* 0x00000074ff19723e */ /* 0x002fe200048070ff */
[----:B------:R0:W-:Y:S01]  /*71e0*/  @!P4 STG.E.U8 desc[UR16][R16.64+0x31], R7 ;  /* 0x000031071000c986 */ /* 0x0001e2000c101110 */
[----:B------:R-:W-:Y:S01]  /*71f0*/  ISETP.LT.OR P4, PT, R33, 0x39, !P2 ;  /* 0x000000392100780c */ /* 0x000fe20005781670 */
[-C--:B------:R-:W-:Y:S01]  /*7200*/  FMUL R99, R99, R8.reuse ;  /* 0x0000000863637220 */ /* 0x080fe20000400000 */
[----:B------:R-:W-:Y:S01]  /*7210*/  ISETP.LT.OR P2, PT, R33, 0x3a, !P2 ;  /* 0x0000003a2100780c */ /* 0x000fe20005741670 */
[----:B------:R-:W-:Y:S01]  /*7220*/  @!P5 STG.E.U8 desc[UR16][R14.64+0x30], R121 ;  /* 0x000030790e00d986 */ /* 0x000fe2000c101110 */
[----:B------:R-:W-:Y:S01]  /*7230*/  F2FP.SATFINITE.E4M3.F32.PACK_AB_MERGE_C R103, RZ, R103, RZ ;  /* 0x00000067ff67723e */ /* 0x000fe200048070ff */
[-C--:B------:R-:W-:Y:S01]  /*7240*/  FMUL R92, R92, R8.reuse ;  /* 0x000000085c5c7220 */ /* 0x080fe20000400000 */
[----:B------:R-:W-:Y:S01]  /*7250*/  F2FP.SATFINITE.E4M3.F32.PACK_AB_MERGE_C R101, RZ, R101, RZ ;  /* 0x00000065ff65723e */ /* 0x000fe200048070ff */
[----:B------:R-:W-:Y:S01]  /*7260*/  @!P6 STG.E.U8 desc[UR16][R14.64+0x31], R25 ;  /* 0x000031190e00e986 */ /* 0x000fe2000c101110 */
[----:B------:R-:W-:Y:S01]  /*7270*/  F2FP.SATFINITE.E4M3.F32.PACK_AB_MERGE_C R97, RZ, R97, RZ ;  /* 0x00000061ff61723e */ /* 0x000fe200048070ff */
[-C--:B------:R-:W-:Y:S01]  /*7280*/  FMUL R88, R88, R8.reuse ;  /* 0x0000000858587220 */ /* 0x080fe20000400000 */
[-C--:B------:R-:W-:Y:S01]  /*7290*/  FMUL R95, R95, R8.reuse ;  /* 0x000000085f5f7220 */ /* 0x080fe20000400000 */
[----:B------:R-:W-:Y:S01]  /*72a0*/  @!P0 STG.E.U8 desc[UR16][R16.64+0x39], R27 ;  /* 0x0000391b10008986 */ /* 0x000fe2000c101110 */
[----:B------:R-:W-:Y:S01]  /*72b0*/  ISETP.GE.AND P0, PT, R34, 0x81, PT ;  /* 0x000000812200780c */ /* 0x000fe20003f06270 */
[----:B------:R-:W-:Y:S01]  /*72c0*/  FMUL R93, R93, R8 ;  /* 0x000000085d5d7220 */ /* 0x000fe20000400000 */
[----:B0-----:R-:W-:Y:S01]  /*72d0*/  F2FP.SATFINITE.E4M3.F32.PACK_AB_MERGE_C R7, RZ, R112, RZ ;  /* 0x00000070ff07723e */ /* 0x001fe200048070ff */
[----:B------:R0:W-:Y:S01]  /*72e0*/  @!P1 STG.E.U8 desc[UR16][R16.64+0x38], R119 ;  /* 0x0000387710009986 */ /* 0x0001e2000c101110 */
[C---:B------:R-:W-:Y:S01]  /*72f0*/  ISETP.LT.OR P6, PT, R33.reuse, 0x1, !P0 ;  /* 0x000000012100780c */ /* 0x040fe200047c1670 */
[-C--:B------:R-:W-:Y:S01]  /*7300*/  FMUL R90, R90, R8.reuse ;  /* 0x000000085a5a7220 */ /* 0x080fe20000400000 */
[----:B------:R-:W-:Y:S01]  /*7310*/  ISETP.LT.OR P5, PT, R33, 0x2, !P0 ;  /* 0x000000022100780c */ /* 0x000fe200047a1670 */
[----:B------:R-:W-:Y:S01]  /*7320*/  @!P4 STG.E.U8 desc[UR16][R14.64+0x38], R117 ;  /* 0x000038750e00c986 */ /* 0x000fe2000c101110 */
[----:B------:R-:W-:Y:S01]  /*7330*/  ISETP.GE.AND P1, PT, R34, 0x89, PT ;  /* 0x000000892200780c */ /* 0x000fe20003f26270 */
[-C--:B------:R-:W-:Y:S01]  /*7340*/  FMUL R23, R23, R8.reuse ;  /* 0x0000000817177220 */ /* 0x080fe20000400000 */
[----:B------:R-:W-:Y:S01]  /*7350*/  F2FP.SATFINITE.E4M3.F32.PACK_AB_MERGE_C R99, RZ, R99, RZ ;  /* 0x00000063ff63723e */ /* 0x000fe200048070ff */
[----:B------:R1:W-:Y:S01]  /*7360*/  @!P2 STG.E.U8 desc[UR16][R14.64+0x39], R7 ;  /* 0x000039070e00a986 */ /* 0x0003e2000c101110 */
[----:B------:R-:W-:Y:S01]  /*7370*/  ISETP.LT.OR P4, PT, R33, 0x1, !P1 ;  /* 0x000000012100780c */ /* 0x000fe20004f81670 */
[-C--:B------:R-:W-:Y:S01]  /*7380*/  FMUL R91, R91, R8.reuse ;  /* 0x000000085b5b7220 */ /* 0x080fe20000400000 */
[----:B------:R-:W-:Y:S01]  /*7390*/  ISETP.LT.OR P2, PT, R33, 0xa, !P0 ;  /* 0x0000000a2100780c */ /* 0x000fe20004741670 */
[----:B------:R-:W-:Y:S01]  /*73a0*/  FMUL R89, R89, R8 ;  /* 0x0000000859597220 */ /* 0x000fe20000400000 */
[----:B0-----:R-:W-:Y:S01]  /*73b0*/  F2FP.SATFINITE.E4M3.F32.PACK_AB_MERGE_C R17, RZ, R110, RZ ;  /* 0x0000006eff11723e */ /* 0x001fe200048070ff */
[----:B------:R-:W-:Y:S01]  /*73c0*/  @!P6 STG.E.U8 desc[UR16][R12.64], R115 ;  /* 0x000000730c00e986 */ /* 0x000fe2000c101110 */
[C---:B------:R-:W-:Y:S01]  /*73d0*/  ISETP.LT.OR P6, PT, R33.reuse, 0x2, !P1 ;  /* 0x000000022100780c */ /* 0x040fe20004fc1670 */
[-C--:B------:R-:W-:Y:S01]  /*73e0*/  FMUL R22, R22, R8.reuse ;  /* 0x0000000816167220 */ /* 0x080fe20000400000 */
[----:B------:R-:W-:Y:S01]  /*73f0*/  F2FP.SATFINITE.E4M3.F32.PACK_AB_MERGE_C R95, RZ, R95, RZ ;  /* 0x0000005fff5f723e */ /* 0x000fe200048070ff */
[----:B------:R-:W-:Y:S01]  /*7400*/  @!P5 STG.E.U8 desc[UR16][R12.64+0x1], R17 ;  /* 0x000001110c00d986 */ /* 0x000fe2000c101110 */
[----:B------:R-:W-:Y:S01]  /*7410*/  ISETP.LT.OR P5, PT, R33, 0x9, !P0 ;  /* 0x000000092100780c */ /* 0x000fe200047a1670 */
[----:B------:R-:W-:Y:S01]  /*7420*/  FMUL R19, R19, R8 ;  /* 0x0000000813137220 */ /* 0x000fe20000400000 */
[----:B-1----:R-:W-:Y:S01]  /*7430*/  F2FP.SATFINITE.E4M3.F32.PACK_AB_MERGE_C R7, RZ, R108, RZ ;  /* 0x0000006cff07723e */ /* 0x002fe200048070ff */
[----:B------:R-:W-:Y:S01]  /*7440*/  @!P4 STG.E.U8 desc[UR16][R10.64], R113 ;  /* 0x000000710a00c986 */ /* 0x000fe2000c101110 */
[----:B------:R-:W-:Y:S01]  /*7450*/  F2FP.SATFINITE.E4M3.F32.PACK_AB_MERGE_C R15, RZ, R106, RZ ;  /* 0x0000006aff0f723e */ /* 0x000fe200048070ff */
[-C--:B------:R-:W-:Y:S01]  /*7460*/  FMUL R18, R18, R8.reuse ;  /* 0x0000000812127220 */ /* 0x080fe20000400000 */
[----:B------:R-:W-:Y:S01]  /*7470*/  ISETP.LT.OR P4, PT, R33, 0x9, !P1 ;  /* 0x000000092100780c */ /* 0x000fe20004f81670 */
[-C--:B------:R-:W-:Y:S01]  /*7480*/  FMUL R21, R21, R8.reuse ;  /* 0x0000000815157220 */ /* 0x080fe20000400000 */
[----:B------:R-:W-:Y:S01]  /*7490*/  F2FP.SATFINITE.E4M3.F32.PACK_AB_MERGE_C R93, RZ, R93, RZ ;  /* 0x0000005dff5d723e */ /* 0x000fe200048070ff */
[----:B------:R0:W-:Y:S01]  /*74a0*/  @!P6 STG.E.U8 desc[UR16][R10.64+0x1], R7 ;  /* 0x000001070a00e986 */ /* 0x0001e2000c101110 */
[C---:B------:R-:W-:Y:S01]  /*74b0*/  ISETP.LT.OR P6, PT, R33.reuse, 0xa, !P1 ;  /* 0x0000000a2100780c */ /* 0x040fe20004fc1670 */
[----:B------:R-:W-:Y:S01]  /*74c0*/  FMUL R20, R20, R8 ;  /* 0x0000000814147220 */ /* 0x000fe20000400000 */
[----:B------:R-:W-:Y:S01]  /*74d0*/  F2FP.SATFINITE.E4M3.F32.PACK_AB_MERGE_C R23, RZ, R23, RZ ;  /* 0x00000017ff17723e */ /* 0x000fe200048070ff */
[----:B------:R1:W-:Y:S01]  /*74e0*/  @!P2 STG.E.U8 desc[UR16][R12.64+0x9], R15 ;  /* 0x0000090f0c00a986 */ /* 0x0003e2000c101110 */
[----:B------:R-:W-:-:S02]  /*74f0*/  ISETP.LT.OR P2, PT, R33, 0x12, !P0 ;  /* 0x000000122100780c */ /* 0x000fc40004741670 */
[----:B------:R-:W-:Y:S01]  /*7500*/  F2FP.SATFINITE.E4M3.F32.PACK_AB_MERGE_C R91, RZ, R91, RZ ;  /* 0x0000005bff5b723e */ /* 0x000fe200048070ff */
[----:B------:R-:W-:Y:S01]  /*7510*/  @!P5 STG.E.U8 desc[UR16][R12.64+0x8], R109 ;  /* 0x0000086d0c00d986 */ /* 0x000fe2000c101110 */
[C---:B------:R-:W-:Y:S02]  /*7520*/  ISETP.LT.OR P5, PT, R33.reuse, 0x11, !P0 ;  /* 0x000000112100780c */ /* 0x040fe400047a1670 */
[----:B------:R-:W-:Y:S01]  /*7530*/  F2FP.SATFINITE.E4M3.F32.PACK_AB_MERGE_C R89, RZ, R89, RZ ;  /* 0x00000059ff59723e */ /* 0x000fe200048070ff */
[----:B------:R-:W-:Y:S01]  /*7540*/  @!P4 STG.E.U8 desc[UR16][R10.64+0x8], R111 ;  /* 0x0000086f0a00c986 */ /* 0x000fe2000c101110 */
[----:B0-----:R-:W-:Y:S02]  /*7550*/  F2FP.SATFINITE.E4M3.F32.PACK_AB_MERGE_C R7, RZ, R104, RZ ;  /* 0x00000068ff07723e */ /* 0x001fe400048070ff */
[C---:B------:R-:W-:Y:S02]  /*7560*/  ISETP.LT.OR P4, PT, R33.reuse, 0x11, !P1 ;  /* 0x000000112100780c */ /* 0x040fe40004f81670 */
[----:B-1----:R-:W-:Y:S01]  /*7570*/  F2FP.SATFINITE.E4M3.F32.PACK_AB_MERGE_C R15, RZ, R100, RZ ;  /* 0x00000064ff0f723e */ /* 0x002fe200048070ff */
[----:B------:R0:W-:Y:S01]  /*7580*/  @!P6 STG.E.U8 desc[UR16][R10.64+0x9], R7 ;  /* 0x000009070a00e986 */ /* 0x0001e2000c101110 */
[----:B------:R-:W-:-:S02]  /*7590*/  ISETP.LT.OR P6, PT, R33, 0x12, !P1 ;  /* 0x000000122100780c */ /* 0x000fc40004fc1670 */
[----:B------:R-:W-:Y:S01]  /*75a0*/  F2FP.SATFINITE.E4M3.F32.PACK_AB_MERGE_C R19, RZ, R19, RZ ;  /* 0x00000013ff13723e */ /* 0x000fe200048070ff */
[----:B------:R1:W-:Y:S01]  /*75b0*/  @!P2 STG.E.U8 desc[UR16][R12.64+0x11], R15 ;  /* 0x0000110f0c00a986 */ /* 0x0003e2000c101110 */
[C---:B------:R-:W-:Y:S02]  /*75c0*/  ISETP.LT.OR P2, PT, R33.reuse, 0x1a, !P0 ;  /* 0x0000001a2100780c */ /* 0x040fe40004741670 */
[----:B------:R-:W-:Y:S01]  /*75d0*/  F2FP.SATFINITE.E4M3.F32.PACK_AB_MERGE_C R21, RZ, R21, RZ ;  /* 0x00000015ff15723e */ /* 0x000fe200048070ff */
[----:B------:R-:W-:Y:S01]  /*75e0*/  @!P5 STG.E.U8 desc[UR16][R12.64+0x10], R107 ;  /* 0x0000106b0c00d986 */ /* 0x000fe2000c101110 */
[----:B------:R-:W-:Y:S02]  /*75f0*/  ISETP.LT.OR P5, PT, R33, 0x19, !P0 ;  /* 0x000000192100780c */ /* 0x000fe400047a1670 */
[----:B------:R-:W-:Y:S01]  /*7600*/  F2FP.SATFINITE.E4M3.F32.PACK_AB_MERGE_C R17, RZ, R20, RZ ;  /* 0x00000014ff11723e */ /* 0x000fe200048070ff */
[----:B------:R-:W-:Y:S01]  /*7610*/  @!P4 STG.E.U8 desc[UR16][R10.64+0x10], R105 ;  /* 0x000010690a00c986 */ /* 0x000fe2000c101110 */
[----:B0-----:R-:W-:-:S02]  /*7620*/  F2FP.SATFINITE.E4M3.F32.PACK_AB_MERGE_C R7, RZ, R102, RZ ;  /* 0x00000066ff07723e */ /* 0x001fc400048070ff */
[C---:B------:R-:W-:Y:S02]  /*7630*/  ISETP.LT.OR P4, PT, R33.reuse, 0x19, !P1 ;  /* 0x000000192100780c */ /* 0x040fe40004f81670 */
[----:B-1----:R-:W-:Y:S01]  /*7640*/  F2FP.SATFINITE.E4M3.F32.PACK_AB_MERGE_C R15, RZ, R98, RZ ;  /* 0x00000062ff0f723e */ /* 0x002fe200048070ff */
[----:B------:R0:W-:Y:S01]  /*7650*/  @!P6 STG.E.U8 desc[UR16][R10.64+0x11], R7 ;  /* 0x000011070a00e986 */ /* 0x0001e2000c101110 */
[----:B------:R-:W-:-:S03]  /*7660*/  ISETP.LT.OR P6, PT, R33, 0x1a, !P1 ;  /* 0x0000001a2100780c */ /* 0x000fc60004fc1670 */
[----:B------:R1:W-:Y:S01]  /*7670*/  @!P2 STG.E.U8 desc[UR16][R12.64+0x19], R15 ;  /* 0x0000190f0c00a986 */ /* 0x0003e2000c101110 */
[----:B------:R-:W-:-:S03]  /*7680*/  ISETP.LT.OR P2, PT, R33, 0x22, !P0 ;  /* 0x000000222100780c */ /* 0x000fc60004741670 */
[----:B------:R-:W-:Y:S01]  /*7690*/  @!P5 STG.E.U8 desc[UR16][R12.64+0x18], R103 ;  /* 0x000018670c00d986 */ /* 0x000fe2000c101110 */
[C---:B------:R-:W-:Y:S02]  /*76a0*/  ISETP.LT.OR P5, PT, R33.reuse, 0x21, !P0 ;  /* 0x000000212100780c */ /* 0x040fe400047a1670 */
[----:B0-----:R-:W-:Y:S01]  /*76b0*/  F2FP.SATFINITE.E4M3.F32.PACK_AB_MERGE_C R7, RZ, R96, RZ ;  /* 0x00000060ff07723e */ /* 0x001fe200048070ff */
[----:B------:R-:W-:Y:S01]  /*76c0*/  @!P4 STG.E.U8 desc[UR16][R10.64+0x18], R101 ;  /* 0x000018650a00c986 */ /* 0x000fe2000c101110 */
        /* <DEDUP_REMOVED lines=25> */
[C---:B------:R-:W-:Y:S02]  /*7860*/  ISETP.LT.OR P2, PT, R33.reuse, 0x39, !P0 ;  /* 0x000000392100780c */ /* 0x040fe40004741670 */
[C---:B------:R-:W-:Y:S01]  /*7870*/  ISETP.LT.OR P0, PT, R33.reuse, 0x3a, !P0 ;  /* 0x0000003a2100780c */ /* 0x040fe20004701670 */
[----:B------:R1:W-:Y:S01]  /*7880*/  @!P5 STG.E.U8 desc[UR16][R12.64+0x30], R91 ;  /* 0x0000305b0c00d986 */ /* 0x0003e2000c101110 */
[C---:B------:R-:W-:Y:S02]  /*7890*/  ISETP.LT.OR P5, PT, R33.reuse, 0x39, !P1 ;  /* 0x000000392100780c */ /* 0x040fe40004fa1670 */
[----:B------:R-:W-:Y:S01]  /*78a0*/  ISETP.LT.OR P1, PT, R33, 0x3a, !P1 ;  /* 0x0000003a2100780c */ /* 0x000fe20004f21670 */
[----:B------:R1:W-:Y:S01]  /*78b0*/  @!P4 STG.E.U8 desc[UR16][R10.64+0x30], R89 ;  /* 0x000030590a00c986 */ /* 0x0003e2000c101110 */
[----:B0-----:R-:W-:-:S05]  /*78c0*/  F2FP.SATFINITE.E4M3.F32.PACK_AB_MERGE_C R7, RZ, R22, RZ ;  /* 0x00000016ff07723e */ /* 0x001fca00048070ff */
[----:B------:R1:W-:Y:S04]  /*78d0*/  @!P6 STG.E.U8 desc[UR16][R10.64+0x31], R7 ;  /* 0x000031070a00e986 */ /* 0x0003e8000c101110 */
[----:B------:R1:W-:Y:S04]  /*78e0*/  @!P2 STG.E.U8 desc[UR16][R12.64+0x38], R19 ;  /* 0x000038130c00a986 */ /* 0x0003e8000c101110 */
[----:B------:R1:W-:Y:S04]  /*78f0*/  @!P0 STG.E.U8 desc[UR16][R12.64+0x39], R15 ;  /* 0x0000390f0c008986 */ /* 0x0003e8000c101110 */
[----:B------:R1:W-:Y:S04]  /*7900*/  @!P5 STG.E.U8 desc[UR16][R10.64+0x38], R21 ;  /* 0x000038150a00d986 */ /* 0x0003e8000c101110 */
[----:B------:R1:W-:Y:S02]  /*7910*/  @!P1 STG.E.U8 desc[UR16][R10.64+0x39], R17 ;  /* 0x000039110a009986 */ /* 0x0003e4000c101110 */
.L_x_167:
[----:B------:R-:W-:Y:S05]  /*7920*/  BSYNC B0 ;  /* 0x0000000000007941 */ /* 0x000fea0003800000 */
.L_x_37:
[----:B------:R-:W-:Y:S01]  /*7930*/  ULDC UR6, c[0x0][0xc] ;  /* 0x0000030000067ab9 */ /* 0x000fe20000000800 */
[----:B------:R-:W-:Y:S01]  /*7940*/  ULDC UR7, c[0x0][0x10] ;  /* 0x0000040000077ab9 */ /* 0x000fe20000000800 */
[----:B01---5:R-:W0:Y:S01]  /*7950*/  LDC R7, c[0x0][0x14] ;  /* 0x00000500ff077b82 */ /* 0x023e220000000800 */
[----:B------:R-:W-:Y:S01]  /*7960*/  UIMAD.WIDE.U32 UR6, UR6, UR7, URZ ;  /* 0x00000007060672a5 */ /* 0x000fe2000f8e003f */
[----:B------:R-:W-:Y:S01]  /*7970*/  PRMT R10, RZ, 0x7610, R10 ;  /* 0x00007610ff0a7816 */ /* 0x000fe2000000000a */
[----:B------:R-:W-:-:S04]  /*7980*/  IMAD.MOV.U32 R11, RZ, RZ, -0x1 ;  /* 0xffffffffff0b7424 */ /* 0x000fc800078e00ff */
[----:B0-----:R-:W-:-:S04]  /*7990*/  IMAD.WIDE.U32 R2, R7, UR6, R2 ;  /* 0x0000000607027c25 */ /* 0x001fc8000f8e0002 */
[----:B------:R-:W-:Y:S01]  /*79a0*/  IMAD R7, R7, UR7, RZ ;  /* 0x0000000707077c24 */ /* 0x000fe2000f8e02ff */
[----:B------:R-:W-:Y:S02]  /*79b0*/  ULDC.64 UR6, c[0x0][0x650] ;  /* 0x0001940000067ab9 */ /* 0x000fe40000000a00 */
[----:B------:R-:W-:Y:S01]  /*79c0*/  ISETP.GE.U32.AND P0, PT, R2, UR6, PT ;  /* 0x0000000602007c0c */ /* 0x000fe2000bf06070 */
[----:B------:R-:W-:Y:S02]  /*79d0*/  IMAD.IADD R3, R3, 0x1, R7 ;  /* 0x0000000103037824 */ /* 0x000fe400078e0207 */
[----:B------:R-:W-:-:S03]  /*79e0*/  IMAD.MOV.U32 R7, RZ, RZ, -0x1 ;  /* 0xffffffffff077424 */ /* 0x000fc600078e00ff */
[----:B------:R-:W-:-:S13]  /*79f0*/  ISETP.GE.U32.AND.EX P0, PT, R3, UR7, PT, P0 ;  /* 0x0000000703007c0c */ /* 0x000fda000bf06100 */
[----:B------:R-:W-:Y:S05]  /*7a00*/  @P0 BRA `(.L_x_168) ;  /* 0x0000000400600947 */ /* 0x000fea0003800000 */
[----:B------:R-:W0:Y:S01]  /*7a10*/  S2R R22, SR_CTAID.X ;  /* 0x0000000000167919 */ /* 0x000e220000002500 */
[----:B------:R-:W1:Y:S01]  /*7a20*/  LDC.64 R16, c[0x0][0x628] ;  /* 0x00018a00ff107b82 */ /* 0x000e620000000a00 */
[----:B------:R-:W-:Y:S01]  /*7a30*/  ULDC UR6, c[0x0][0x150] ;  /* 0x0000540000067ab9 */ /* 0x000fe20000000800 */
[----:B--234-:R-:W-:Y:S01]  /*7a40*/  IMAD.MOV.U32 R14, RZ, RZ, R2 ;  /* 0x000000ffff0e7224 */ /* 0x01cfe200078e0002 */
[----:B------:R-:W2:Y:S01]  /*7a50*/  S2R R24, SR_CTAID.Y ;  /* 0x0000000000187919 */ /* 0x000ea20000002600 */
[----:B------:R-:W-:-:S04]  /*7a60*/  IMAD.MOV.U32 R15, RZ, RZ, R3 ;  /* 0x000000ffff0f7224 */ /* 0x000fc800078e0003 */
[----:B------:R-:W3:Y:S08]  /*7a70*/  LDC R25, c[0x0][0x144] ;  /* 0x00005100ff197b82 */ /* 0x000ef00000000800 */
[----:B------:R-:W4:Y:S08]  /*7a80*/  LDC R18, c[0x0][0x630] ;  /* 0x00018c00ff127b82 */ /* 0x000f300000000800 */
[----:B------:R-:W2:Y:S01]  /*7a90*/  LDC.64 R20, c[0x0][0x620] ;  /* 0x00018800ff147b82 */ /* 0x000ea20000000a00 */
[----:B-1----:R-:W-:-:S04]  /*7aa0*/  ISETP.NE.U32.AND P0, PT, R16, RZ, PT ;  /* 0x000000ff1000720c */ /* 0x002fc80003f05070 */
[----:B------:R-:W-:Y:S02]  /*7ab0*/  ISETP.NE.AND.EX P0, PT, R17, RZ, PT, P0 ;  /* 0x000000ff1100720c */ /* 0x000fe40003f05300 */
[----:B0-----:R-:W-:-:S05]  /*7ac0*/  I2FP.F32.U32 R7, R22 ;  /* 0x0000001600077245 */ /* 0x001fca0000201000 */
[----:B------:R-:W-:-:S04]  /*7ad0*/  FMUL R7, R7, UR6 ;  /* 0x0000000607077c20 */ /* 0x000fc80008400000 */
[----:B------:R0:W1:Y:S02]  /*7ae0*/  F2I.U32.TRUNC.NTZ R23, R7 ;  /* 0x0000000700177305 */ /* 0x000064000020f000 */
[----:B---34-:R-:W-:Y:S05]  /*7af0*/  @!P0 BRA `(.L_x_169) ;  /* 0x0000000000288947 */ /* 0x018fea0003800000 */
[----:B0-----:R-:W0:Y:S02]  /*7b00*/  LDC R7, c[0x0][0x634] ;  /* 0x00018d00ff077b82 */ /* 0x001e240000000800 */
        /* <DEDUP_REMOVED lines=9> */
.L_x_169:
[-CC-:B------:R-:W-:Y:S01]  /*7ba0*/  SHF.R.U64 R19, R14, R18.reuse, R15.reuse ;  /* 0x000000120e137219 */ /* 0x180fe2000000120f */
[----:B------:R-:W3:Y:S01]  /*7bb0*/  LDC.64 R30, c[0x0][0x640] ;  /* 0x00019000ff1e7b82 */ /* 0x000ee20000000a00 */
[----:B0-----:R-:W-:Y:S01]  /*7bc0*/  SHF.R.U32.HI R7, RZ, R18, R15 ;  /* 0x00000012ff077219 */ /* 0x001fe2000001160f */
[----:B-1----:R-:W-:Y:S01]  /*7bd0*/  IMAD.MOV R23, RZ, RZ, -R23 ;  /* 0x000000ffff177224 */ /* 0x002fe200078e0a17 */
[----:B------:R-:W-:Y:S01]  /*7be0*/  IADD3 R13, P0, RZ, -R19, RZ ;  /* 0x80000013ff0d7210 */ /* 0x000fe20007f1e0ff */
[----:B------:R-:W-:Y:S02]  /*7bf0*/  ULDC UR6, c[0x0][0x154] ;  /* 0x0000550000067ab9 */ /* 0x000fe40000000800 */
[----:B------:R-:W-:Y:S02]  /*7c00*/  IMAD R25, R25, R23, R22 ;  /* 0x0000001719197224 */ /* 0x000fe400078e0216 */
[----:B------:R-:W0:Y:S01]  /*7c10*/  LDC R14, c[0x0][0x618] ;  /* 0x00018600ff0e7b82 */ /* 0x000e220000000800 */
[----:B------:R-:W-:-:S02]  /*7c20*/  IMAD.X R7, RZ, RZ, ~R7, P0 ;  /* 0x000000ffff077224 */ /* 0x000fc400000e0e07 */
[----:B--2---:R-:W-:-:S04]  /*7c30*/  IMAD.WIDE.U32 R10, R13, R20, R2 ;  /* 0x000000140d0a7225 */ /* 0x004fc800078e0002 */
[----:B------:R-:W-:Y:S01]  /*7c40*/  IMAD R12, R7, R20, RZ ;  /* 0x00000014070c7224 */ /* 0x000fe200078e02ff */
[----:B------:R-:W1:Y:S03]  /*7c50*/  LDC R26, c[0x0][0x608] ;  /* 0x00018200ff1a7b82 */ /* 0x000e660000000800 */
[----:B------:R-:W-:Y:S02]  /*7c60*/  IMAD R7, R13, R21, R12 ;  /* 0x000000150d077224 */ /* 0x000fe400078e020c */
[----:B------:R-:W-:Y:S02]  /*7c70*/  IMAD.MOV.U32 R13, RZ, RZ, 0x1 ;  /* 0x00000001ff0d7424 */ /* 0x000fe400078e00ff */
[----:B------:R-:W-:Y:S01]  /*7c80*/  IMAD.IADD R7, R11, 0x1, R7 ;  /* 0x000000010b077824 */ /* 0x000fe200078e0207 */
[----:B------:R-:W2:Y:S01]  /*7c90*/  LDC R28, c[0x0][0x658] ;  /* 0x00019600ff1c7b82 */ /* 0x000ea20000000800 */
[----:B------:R-:W-:-:S02]  /*7ca0*/  I2FP.F32.U32 R11, R24 ;  /* 0x00000018000b7245 */ /* 0x000fc40000201000 */
[----:B---3--:R-:W-:-:S03]  /*7cb0*/  ISETP.NE.U32.AND P0, PT, R30, RZ, PT ;  /* 0x000000ff1e00720c */ /* 0x008fc60003f05070 */
[----:B------:R-:W-:Y:S01]  /*7cc0*/  FMUL R12, R11, UR6 ;  /* 0x000000060b0c7c20 */ /* 0x000fe20008400000 */
[----:B------:R-:W-:Y:S01]  /*7cd0*/  ISETP.NE.AND.EX P0, PT, R31, RZ, PT, P0 ;  /* 0x000000ff1f00720c */ /* 0x000fe20003f05300 */
[----:B------:R-:W3:Y:S01]  /*7ce0*/  LDC R23, c[0x0][0x148] ;  /* 0x00005200ff177b82 */ /* 0x000ee20000000800 */
[-CC-:B0-----:R-:W-:Y:S01]  /*7cf0*/  SHF.R.U64 R18, R10, R14.reuse, R7.reuse ;  /* 0x0000000e0a127219 */ /* 0x181fe20000001207 */
[----:B------:R0:W4:Y:S01]  /*7d00*/  F2I.U32.TRUNC.NTZ R20, R12 ;  /* 0x0000000c00147305 */ /* 0x000122000020f000 */
[----:B------:R-:W-:Y:S01]  /*7d10*/  SHF.R.U32.HI R7, RZ, R14, R7 ;  /* 0x0000000eff077219 */ /* 0x000fe20000011607 */
[----:B------:R-:W-:-:S04]  /*7d20*/  IMAD.MOV.U32 R11, RZ, RZ, -0x1 ;  /* 0xffffffffff0b7424 */ /* 0x000fc800078e00ff */
[----:B------:R-:W0:Y:S01]  /*7d30*/  LDC R22, c[0x0][0x600] ;  /* 0x00018000ff167b82 */ /* 0x000e220000000800 */
[-CC-:B-1----:R-:W-:Y:S02]  /*7d40*/  SHF.R.U64 R16, R18, R26.reuse, R7.reuse ;  /* 0x0000001a12107219 */ /* 0x182fe40000001207 */
[----:B------:R-:W-:-:S05]  /*7d50*/  SHF.R.U32.HI R7, RZ, R26, R7 ;  /* 0x0000001aff077219 */ /* 0x000fca0000011607 */
[----:B------:R-:W1:Y:S01]  /*7d60*/  LDC R29, c[0x0][0x648] ;  /* 0x00019200ff1d7b82 */ /* 0x000e620000000800 */
[-C--:B--2---:R-:W-:Y:S02]  /*7d70*/  SHF.L.U32 R10, R11, R28.reuse, RZ ;  /* 0x0000001c0b0a7219 */ /* 0x084fe400000006ff */
[-CC-:B------:R-:W-:Y:S02]  /*7d80*/  SHF.R.U64 R21, R16, R28.reuse, R7.reuse ;  /* 0x0000001c10157219 */ /* 0x180fe40000001207 */
[----:B------:R-:W-:Y:S02]  /*7d90*/  SHF.R.U32.HI R11, RZ, R28, R7 ;  /* 0x0000001cff0b7219 */ /* 0x000fe40000011607 */
[----:B------:R-:W-:Y:S01]  /*7da0*/  LOP3.LUT R27, RZ, R10, RZ, 0x33, !PT ;  /* 0x0000000aff1b7212 */ /* 0x000fe200078e33ff */
[----:B------:R-:W2:Y:S01]  /*7db0*/  LDC R33, c[0x0][0x638] ;  /* 0x00018e00ff217b82 */ /* 0x000ea20000000800 */
[----:B------:R-:W-:Y:S01]  /*7dc0*/  SHF.L.U32 R28, R13, R28, RZ ;  /* 0x0000001c0d1c7219 */ /* 0x000fe200000006ff */
[----:B------:R-:W-:-:S06]  /*7dd0*/  IMAD.MOV.U32 R10, RZ, RZ, R21 ;  /* 0x000000ffff0a7224 */ /* 0x000fcc00078e0015 */
[----:B------:R-:W0:Y:S01]  /*7de0*/  LDC R34, c[0x0][0x610] ;  /* 0x00018400ff227b82 */ /* 0x000e220000000800 */
[----:B----4-:R-:W-:Y:S05]  /*7df0*/  @!P0 BRA `(.L_x_170) ;  /* 0x0000000000288947 */ /* 0x010fea0003800000 */
[----:B------:R-:W4:Y:S02]  /*7e00*/  LDC R10, c[0x0][0x64c] ;  /* 0x00019300ff0a7b82 */ /* 0x000f240000000800 */
[----:B----4-:R-:W-:-:S05]  /*7e10*/  IADD3 R7, P0, R21, R10, RZ ;  /* 0x0000000a15077210 */ /* 0x010fca0007f1e0ff */
[----:B------:R-:W-:-:S04]  /*7e20*/  IMAD.X R17, RZ, RZ, R11, P0 ;  /* 0x000000ffff117224 */ /* 0x000fc800000e060b */
[----:B------:R-:W-:-:S04]  /*7e30*/  IMAD.WIDE.U32 R10, R17, R30, RZ ;  /* 0x0000001e110a7225 */ /* 0x000fc800078e00ff */
[----:B0-----:R-:W-:-:S04]  /*7e40*/  IMAD.WIDE.U32 R12, P0, R7, R31, R10 ;  /* 0x0000001f070c7225 */ /* 0x001fc8000780000a */
[----:B------:R-:W-:-:S04]  /*7e50*/  IMAD.WIDE.U32 R10, R7, R30, RZ ;  /* 0x0000001e070a7225 */ /* 0x000fc800078e00ff */
[----:B------:R-:W-:Y:S01]  /*7e60*/  IMAD.X R15, RZ, RZ, RZ, P0 ;  /* 0x000000ffff0f7224 */ /* 0x000fe200000e06ff */
[----:B------:R-:W-:Y:S01]  /*7e70*/  IADD3 RZ, P0, R11, R12, RZ ;  /* 0x0000000c0bff7210 */ /* 0x000fe20007f1e0ff */
[----:B------:R-:W-:-:S04]  /*7e80*/  IMAD.MOV.U32 R14, RZ, RZ, R13 ;  /* 0x000000ffff0e7224 */ /* 0x000fc800078e000d */
[----:B------:R-:W-:-:S08]  /*7e90*/  IMAD.WIDE.U32.X R10, R17, R31, R14, P0 ;  /* 0x0000001f110a7225 */ /* 0x000fd000000e040e */
.L_x_170:
[----:B-1----:R-:W-:Y:S01]  /*7ea0*/  SHF.R.U64 R7, R10, R29, R11 ;  /* 0x0000001d0a077219 */ /* 0x002fe2000000120b */
[----:B0-----:R-:W-:Y:S01]  /*7eb0*/  VIADD R11, R22, 0xffffffff ;  /* 0xffffffff160b7836 */ /* 0x001fe20000000000 */
[----:B------:R-:W-:Y:S01]  /*7ec0*/  LOP3.LUT R32, R16, R27, RZ, 0xc0, !PT ;  /* 0x0000001b10207212 */ /* 0x000fe200078ec0ff */
[----:B------:R-:W-:Y:S02]  /*7ed0*/  IMAD.MOV R20, RZ, RZ, -R20 ;  /* 0x000000ffff147224 */ /* 0x000fe400078e0a14 */
[----:B------:R-:W-:Y:S01]  /*7ee0*/  IMAD.MOV R10, RZ, RZ, -R7 ;  /* 0x000000ffff0a7224 */ /* 0x000fe200078e0a07 */
[----:B------:R-:W-:Y:S01]  /*7ef0*/  LOP3.LUT R18, R18, R11, RZ, 0xc0, !PT ;  /* 0x0000000b12127212 */ /* 0x000fe200078ec0ff */
[----:B------:R-:W-:Y:S02]  /*7f00*/  IMAD R32, R28, R7, R32 ;  /* 0x000000071c207224 */ /* 0x000fe400078e0220 */
[----:B---3--:R-:W-:Y:S02]  /*7f10*/  @P3 IMAD R25, R23, R20, R24 ;  /* 0x0000001417193224 */ /* 0x008fe400078e0218 */
[----:B--2---:R-:W-:-:S02]  /*7f20*/  IMAD R7, R10, R33, R21 ;  /* 0x000000210a077224 */ /* 0x004fc400078e0215 */
[----:B------:R-:W-:Y:S02]  /*7f30*/  IMAD R32, R32, R34, R25 ;  /* 0x0000002220207224 */ /* 0x000fe400078e0219 */
[----:B------:R-:W-:Y:S02]  /*7f40*/  IMAD R7, R7, R22, R18 ;  /* 0x0000001607077224 */ /* 0x000fe400078e0212 */
[----:B------:R-:W-:-:S03]  /*7f50*/  IMAD.MOV.U32 R10, RZ, RZ, 0x1 ;  /* 0x00000001ff0a7424 */ /* 0x000fc600078e00ff */
[----:B------:R-:W-:Y:S02]  /*7f60*/  SEL R11, R7, R32, !P3 ;  /* 0x00000020070b7207 */ /* 0x000fe40005800000 */
[----:B------:R-:W-:Y:S01]  /*7f70*/  SEL R32, R32, R7, !P3 ;  /* 0x0000000720207207 */ /* 0x000fe20005800000 */
[----:B------:R-:W-:-:S07]  /*7f80*/  IMAD.MOV.U32 R7, RZ, RZ, R19 ;  /* 0x000000ffff077224 */ /* 0x000fce00078e0013 */
.L_x_168:
[----:B------:R-:W-:Y:S01]  /*7f90*/  LOP3.LUT P0, RZ, R10, 0xff, RZ, 0xc0, !PT ;  /* 0x000000ff0aff7812 */ /* 0x000fe2000780c0ff */
[----:B------:R-:W-:-:S12]  /*7fa0*/  IMAD.MOV.U32 R10, RZ, RZ, R32 ;  /* 0x000000ffff0a7224 */ /* 0x000fd800078e0020 */
[----:B------:R-:W-:Y:S05]  /*7fb0*/  @P0 BRA `(.L_x_171) ;  /* 0xffffff90008c0947 */ /* 0x000fea000383ffff */
[----:B------:R-:W-:Y:S05]  /*7fc0*/  EXIT ;  /* 0x000000000000794d */ /* 0x000fea0003800000 */
.L_x_7:
[----:B0-----:R-:W-:Y:S01]  /*7fd0*/  ULDC.64 UR4, c[0x0][0x650] ;  /* 0x0001940000047ab9 */ /* 0x001fe20000000a00 */
        /* <DEDUP_REMOVED lines=25> */
.L_x_173:
[----:B------:R-:W0:Y:S01]  /*8170*/  LDC.64 R28, c[0x0][0x640] ;  /* 0x00019000ff1c7b82 */ /* 0x000e220000000a00 */
[-CC-:B------:R-:W-:Y:S01]  /*8180*/  SHF.R.U64 R21, R16, R6.reuse, R17.reuse ;  /* 0x0000000610157219 */ /* 0x180fe20000001211 */
[----:B------:R-:W-:Y:S01]  /*8190*/  IMAD.MOV.U32 R31, RZ, RZ, 0x1 ;  /* 0x00000001ff1f7424 */ /* 0x000fe200078e00ff */
[----:B------:R-:W-:Y:S02]  /*81a0*/  SHF.R.U32.HI R5, RZ, R6, R17 ;  /* 0x00000006ff057219 */ /* 0x000fe40000011611 */
        /* <DEDUP_REMOVED lines=9> */
[----:B0-----:R-:W-:Y:S01]  /*8240*/  ISETP.NE.U32.AND P0, PT, R28, RZ, PT ;  /* 0x000000ff1c00720c */ /* 0x001fe20003f05070 */
[----:B------:R-:W-:-:S03]  /*8250*/  IMAD.MOV.U32 R11, RZ, RZ, -0x1 ;  /* 0xffffffffff0b7424 */ /* 0x000fc600078e00ff */
[----:B------:R-:W-:Y:S02]  /*8260*/  ISETP.NE.AND.EX P0, PT, R29, RZ, PT, P0 ;  /* 0x000000ff1d00720c */ /* 0x000fe40003f05300 */
[----:B------:R-:W0:Y:S01]  /*8270*/  LDC R24, c[0x0][0x600] ;  /* 0x00018000ff187b82 */ /* 0x000e220000000800 */
[-CC-:B-1----:R-:W-:Y:S02]  /*8280*/  SHF.R.U64 R18, R10, R14.reuse, R5.reuse ;  /* 0x0000000e0a127219 */ /* 0x182fe40000001205 */
[----:B------:R-:W-:-:S05]  /*8290*/  SHF.R.U32.HI R5, RZ, R14, R5 ;  /* 0x0000000eff057219 */ /* 0x000fca0000011605 */
        /* <DEDUP_REMOVED lines=21> */
.L_x_174:
[----:B-1----:R-:W-:Y:S01]  /*83f0*/  SHF.R.U64 R6, R10, R25, R11 ;  /* 0x000000190a067219 */ /* 0x002fe2000000120b */
[----:B0-----:R-:W-:Y:S01]  /*8400*/  VIADD R11, R24, 0xffffffff ;  /* 0xffffffff180b7836 */ /* 0x001fe20000000000 */
[----:B------:R-:W-:Y:S01]  /*8410*/  SHF.L.U32 R9, R31, R26, RZ ;  /* 0x0000001a1f097219 */ /* 0x000fe200000006ff */
[----:B------:R-:W-:Y:S01]  /*8420*/  @P3 IMAD R12, R13, R20, R8 ;  /* 0x000000140d0c3224 */ /* 0x000fe200078e0208 */
[----:B------:R-:W-:Y:S01]  /*8430*/  LOP3.LUT R5, R22, R33, RZ, 0xc0, !PT ;  /* 0x0000002116057212 */ /* 0x000fe200078ec0ff */
[----:B------:R-:W-:Y:S01]  /*8440*/  IMAD.MOV R10, RZ, RZ, -R6 ;  /* 0x000000ffff0a7224 */ /* 0x000fe200078e0a06 */
[----:B------:R-:W-:Y:S01]  /*8450*/  LOP3.LUT R18, R18, R11, RZ, 0xc0, !PT ;  /* 0x0000000b12127212 */ /* 0x000fe200078ec0ff */
[----:B------:R-:W-:Y:S02]  /*8460*/  IMAD.MOV.U32 R8, RZ, RZ, 0x1 ;  /* 0x00000001ff087424 */ /* 0x000fe400078e00ff */
[----:B------:R-:W-:Y:S02]  /*8470*/  IMAD R9, R9, R6, R5 ;  /* 0x0000000609097224 */ /* 0x000fe400078e0205 */
[----:B--2---:R-:W-:-:S02]  /*8480*/  IMAD R5, R10, R27, R23 ;  /* 0x0000001b0a057224 */ /* 0x004fc400078e0217 */
[----:B---3--:R-:W-:Y:S02]  /*8490*/  IMAD R6, R9, R30, R12 ;  /* 0x0000001e09067224 */ /* 0x008fe400078e020c */
[----:B------:R-:W-:Y:S01]  /*84a0*/  IMAD R9, R5, R24, R18 ;  /* 0x0000001805097224 */ /* 0x000fe200078e0212 */
[----:B------:R-:W-:Y:S01]  /*84b0*/  PRMT R5, R8, 0x7610, R5 ;  /* 0x0000761008057816 */ /* 0x000fe20000000005 */
[----:B------:R-:W-:-:S03]  /*84c0*/  IMAD.MOV.U32 R16, RZ, RZ, R21 ;  /* 0x000000ffff107224 */ /* 0x000fc600078e0015 */
[----:B------:R-:W-:Y:S02]  /*84d0*/  SEL R17, R9, R6, !P3 ;  /* 0x0000000609117207 */ /* 0x000fe40005800000 */
[----:B------:R-:W-:-:S07]  /*84e0*/  SEL R6, R6, R9, !P3 ;  /* 0x0000000906067207 */ /* 0x000fce0005800000 */
.L_x_172:
[----:B------:R-:W-:-:S08]  /*84f0*/  NOP ;  /* 0x0000000000007918 */ /* 0x000fd00000000000 */
[----:B------:R-:W0:-:S00]  /*8500*/  USETMAXREG.DEALLOC.CTAPOOL 0x28 ;  /* 0x00000028000079c8 */ /* 0x000e0000080e0500 */
[----:B0-----:R-:W-:-:S13]  /*8510*/  ISETP.NE.AND P0, PT, R7, RZ, PT ;  /* 0x000000ff0700720c */ /* 0x001fda0003f05270 */
[----:B------:R-:W-:Y:S05]  /*8520*/  @P0 EXIT ;  /* 0x000000000000094d */ /* 0x000fea0003800000 */
[----:B------:R-:W-:Y:S01]  /*8530*/  LOP3.LUT P0, RZ, R5, 0xff, RZ, 0xc0, !PT ;  /* 0x000000ff05ff7812 */ /* 0x000fe2000780c0ff */
[----:B------:R-:W-:Y:S02]  /*8540*/  IMAD.MOV.U32 R11, RZ, RZ, 0x1 ;  /* 0x00000001ff0b7424 */ /* 0x000fe400078e00ff */
[----:B------:R-:W-:-:S10]  /*8550*/  IMAD.MOV.U32 R15, RZ, RZ, RZ ;  /* 0x000000ffff0f7224 */ /* 0x000fd400078e00ff */
[----:B------:R-:W-:Y:S05]  /*8560*/  @!P0 BRA `(.L_x_175) ;  /* 0x0000000c00748947 */ /* 0x000fea0003800000 */
[----:B------:R-:W0:Y:S01]  /*8570*/  LDC R5, c[0x0][0x28c] ;  /* 0x0000a300ff057b82 */ /* 0x000e220000000800 */
[----:B------:R-:W-:Y:S01]  /*8580*/  ULDC UR5, c[0x0][0x658] ;  /* 0x0001960000057ab9 */ /* 0x000fe20000000800 */
[----:B------:R-:W-:Y:S01]  /*8590*/  UMOV UR11, 0xffffffff ;  /* 0xffffffff000b7882 */ /* 0x000fe20000000000 */
[----:B------:R-:W-:Y:S01]  /*85a0*/  UMOV UR16, 0x1 ;  /* 0x0000000100107882 */ /* 0x000fe20000000000 */
[----:B------:R-:W-:Y:S01]  /*85b0*/  USHF.L.U32 UR11, UR11, UR5, URZ ;  /* 0x000000050b0b7299 */ /* 0x000fe2000800063f */
[----:B------:R-:W-:Y:S01]  /*85c0*/  BSSY B0, `(.L_x_175) ;  /* 0x00000d7000007945 */ /* 0x000fe20003800000 */
[----:B------:R-:W-:Y:S01]  /*85d0*/  ULDC UR9, c[0x0][0xc] ;  /* 0x0000030000097ab9 */ /* 0x000fe20000000800 */
[----:B------:R-:W-:Y:S01]  /*85e0*/  ULDC UR12, c[0x0][0x10] ;  /* 0x00000400000c7ab9 */ /* 0x000fe20000000800 */
[----:B------:R-:W1:Y:S01]  /*85f0*/  S2UR UR8, SR_CgaCtaId ;  /* 0x00000000000879c3 */ /* 0x000e620000008800 */
[----:B------:R-:W-:Y:S01]  /*8600*/  ULOP3.LUT UR13, URZ, UR11, URZ, 0x33, !UPT ;  /* 0x0000000b3f0d7292 */ /* 0x000fe2000f8e333f */
[----:B------:R-:W-:Y:S01]  /*8610*/  IMAD.MOV.U32 R13, RZ, RZ, 0x1 ;  /* 0x00000001ff0d7424 */ /* 0x000fe200078e00ff */
[----:B------:R-:W-:Y:S01]  /*8620*/  LOP3.LUT R14, R4, 0x2, RZ, 0xfc, !PT ;  /* 0x00000002040e7812 */ /* 0x000fe200078efcff */
[----:B------:R-:W-:Y:S01]  /*8630*/  IMAD.MOV.U32 R11, RZ, RZ, 0x1 ;  /* 0x00000001ff0b7424 */ /* 0x000fe200078e00ff */
[----:B------:R-:W-:Y:S01]  /*8640*/  ULDC UR4, c[0x0][0x600] ;  /* 0x0001800000047ab9 */ /* 0x000fe20000000800 */
[----:B------:R-:W-:Y:S01]  /*8650*/  IMAD.MOV.U32 R15, RZ, RZ, RZ ;  /* 0x000000ffff0f7224 */ /* 0x000fe200078e00ff */
[----:B------:R-:W-:Y:S01]  /*8660*/  UMOV UR15, 0x5 ;  /* 0x00000005000f7882 */ /* 0x000fe20000000000 */
[----:B------:R-:W-:-:S02]  /*8670*/  UIADD3 UR4, UR4, -0x1, URZ ;  /* 0xffffffff04047890 */ /* 0x000fc4000fffe03f */
[----:B------:R-:W-:Y:S01]  /*8680*/  USHF.L.U32 UR5, UR16, UR5, URZ ;  /* 0x0000000510057299 */ /* 0x000fe2000800063f */
[----:B------:R-:W-:Y:S01]  /*8690*/  ULDC.64 UR28, c[0x0][0x198] ;  /* 0x00006600001c7ab9 */ /* 0x000fe20000000a00 */
[----:B0-----:R-:W-:-:S05]  /*86a0*/  VIADD R5, R5, 0x1f ;  /* 0x0000001f05057836 */ /* 0x001fca0000000000 */
[----:B------:R-:W-:Y:S01]  /*86b0*/  SHF.R.S32.HI R8, RZ, 0x1f, R5 ;  /* 0x0000001fff087819 */ /* 0x000fe20000011405 */
[----:B-1----:R-:W-:-:S03]  /*86c0*/  ULOP3.LUT UR10, UR8, 0x1, URZ, 0xc0, !UPT ;  /* 0x00000001080a7892 */ /* 0x002fc6000f8ec03f */
[----:B------:R-:W-:Y:S01]  /*86d0*/  LEA.HI R8, R8, R5, RZ, 0x5 ;  /* 0x0000000508087211 */ /* 0x000fe200078f28ff */
[----:B------:R-:W-:Y:S02]  /*86e0*/  USHF.R.U32.HI UR27, URZ, 0x1, UR8 ;  /* 0x000000013f1b7899 */ /* 0x000fe40008011608 */
[----:B------:R-:W-:Y:S01]  /*86f0*/  USHF.L.U32 UR6, UR8, 0x5, URZ ;  /* 0x0000000508067899 */ /* 0x000fe2000800063f */
[----:B------:R-:W-:Y:S01]  /*8700*/  SHF.R.S32.HI R10, RZ, 0x5, R8 ;  /* 0x00000005ff0a7819 */ /* 0x000fe20000011408 */
[----:B------:R-:W-:Y:S02]  /*8710*/  USHF.L.U32 UR7, UR8, 0xa, URZ ;  /* 0x0000000a08077899 */ /* 0x000fe4000800063f */
[----:B------:R-:W-:Y:S02]  /*8720*/  ULOP3.LUT UR8, UR8, 0xfffffffe, URZ, 0xc0, !UPT ;  /* 0xfffffffe08087892 */ /* 0x000fe4000f8ec03f */
[----:B------:R-:W-:Y:S01]  /*8730*/  UISETP.GT.U32.AND UP0, UPT, UR10, 0xffff, UPT ;  /* 0x0000ffff0a00788c */ /* 0x000fe2000bf04070 */
[----:B------:R-:W-:Y:S01]  /*8740*/  VIADD R5, R10, 0x1 ;  /* 0x000000010a057836 */ /* 0x000fe20000000000 */
[----:B------:R-:W-:-:S02]  /*8750*/  USHF.L.U32 UR14, UR16, UR8, URZ ;  /* 0x00000008100e7299 */ /* 0x000fc4000800063f */
[----:B------:R-:W-:Y:S02]  /*8760*/  ULOP3.LUT UR11, UR8, 0x1, URZ, 0xfc, !UPT ;  /* 0x00000001080b7892 */ /* 0x000fe4000f8efc3f */
[----:B------:R-:W-:Y:S02]  /*8770*/  UIMAD.WIDE.U32 UR8, UR9, UR12, URZ ;  /* 0x0000000c090872a5 */ /* 0x000fe4000f8e003f */
[----:B------:R-:W-:Y:S01]  /*8780*/  USEL UR10, UR10, 0xffff, !UP0 ;  /* 0x0000ffff0a0a7887 */ /* 0x000fe2000c000000 */
[----:B------:R-:W-:Y:S01]  /*8790*/  ULDC UR12, c[0x0][0x14] ;  /* 0x00000500000c7ab9 */ /* 0x000fe20000000800 */
[----:B------:R-:W-:Y:S02]  /*87a0*/  USHF.L.U32 UR11, UR16, UR11, URZ ;  /* 0x0000000b100b7299 */ /* 0x000fe4000800063f */
[----:B------:R-:W-:Y:S02]  /*87b0*/  UIMAD.WIDE.U32 UR24, UR8, UR12, URZ ;  /* 0x0000000c081872a5 */ /* 0x000fe4000f8e003f */
[----:B------:R-:W-:-:S02]  /*87c0*/  UIMAD UR21, UR9, UR12, URZ ;  /* 0x0000000c091572a4 */ /* 0x000fc4000f8e023f */
[----:B------:R-:W-:Y:S02]  /*87d0*/  ULOP3.LUT UR10, UR10, 0xffff, URZ, 0xc0, !UPT ;  /* 0x0000ffff0a0a7892 */ /* 0x000fe4000f8ec03f */
[----:B------:R-:W-:Y:S02]  /*87e0*/  ULOP3.LUT UR6, UR6, 0x20, URZ, 0xc0, !UPT ;  /* 0x0000002006067892 */ /* 0x000fe4000f8ec03f */
[----:B------:R-:W-:Y:S02]  /*87f0*/  ULOP3.LUT UR7, UR7, 0x400, URZ, 0xc0, !UPT ;  /* 0x0000040007077892 */ /* 0x000fe4000f8ec03f */
[----:B------:R-:W-:Y:S02]  /*8800*/  ULOP3.LUT UR14, UR14, UR11, URZ, 0xfc, !UPT ;  /* 0x0000000b0e0e7292 */ /* 0x000fe4000f8efc3f */
[----:B------:R-:W-:Y:S02]  /*8810*/  UIADD3 UR21, UR25, UR21, URZ ;  /* 0x0000001519157290 */ /* 0x000fe4000fffe03f */
[----:B------:R-:W-:-:S12]  /*8820*/  USHF.L.U32 UR15, UR15, UR10, URZ ;  /* 0x0000000a0f0f7299 */ /* 0x000fd8000800063f */
.L_x_186:
[----:B------:R-:W-:-:S03]  /*8830*/  UMOV UR8, 0xffffffff ;  /* 0xffffffff00087882 */ /* 0x000fc60000000000 */
[----:B------:R-:W-:Y:S05]  /*8840*/  BRA.DIV UR8, `(.L_x_176) ;  /* 0x0000000e08d07947 */ /* 0x000fea000b800000 */
[----:B------:R-:W-:-:S13]  /*8850*/  ELECT P0, URZ, PT ;  /* 0x00000000003f782f */ /* 0x000fda0003800000 */
.L_x_198:
[----:B------:R-:W0:Y:S01]  /*8860*/  LDC R7, c[0x0][0x28c] ;  /* 0x0000a300ff077b82 */ /* 0x000e220000000800 */
[----:B------:R-:W-:Y:S01]  /*8870*/  BSSY B1, `(.L_x_177) ;  /* 0x000003b000017945 */ /* 0x000fe20003800000 */
[----:B0-----:R-:W-:-:S13]  /*8880*/  ISETP.LT.OR P0, PT, R7, 0x1, !P0 ;  /* 0x000000010700780c */ /* 0x001fda0004701670 */
[----:B------:R-:W-:Y:S05]  /*8890*/  @P0 BRA `(.L_x_178) ;  /* 0x0000000000e00947 */ /* 0x000fea0003800000 */
[----:B------:R-:W-:Y:S01]  /*88a0*/  LEA R9, R6, UR27, 0x1 ;  /* 0x0000001b06097c11 */ /* 0x000fe2000f8e08ff */
[----:B------:R-:W-:Y:S01]  /*88b0*/  IMAD.MOV.U32 R21, RZ, RZ, RZ ;  /* 0x000000ffff157224 */ /* 0x000fe200078e00ff */
[----:B------:R-:W-:Y:S01]  /*88c0*/  LEA R17, R17, UR6, 0x6 ;  /* 0x0000000611117c11 */ /* 0x000fe2000f8e30ff */
[----:B------:R-:W-:Y:S02]  /*88d0*/  IMAD.MOV.U32 R6, RZ, RZ, R5 ;  /* 0x000000ffff067224 */ /* 0x000fe400078e0005 */
[----:B------:R-:W-:Y:S02]  /*88e0*/  IMAD.MOV.U32 R7, RZ, RZ, R11 ;  /* 0x000000ffff077224 */ /* 0x000fe400078e000b */
[----:B------:R-:W-:Y:S02]  /*88f0*/  IMAD.MOV.U32 R8, RZ, RZ, R15 ;  /* 0x000000ffff087224 */ /* 0x000fe400078e000f */
[----:B------:R-:W-:-:S07]  /*8900*/  IMAD.SHL.U32 R18, R9, 0x80, RZ ;  /* 0x0000008009127824 */ /* 0x000fce00078e00ff */
.L_x_181:
[----:B------:R-:W0:Y:S01]  /*8910*/  S2R R12, SR_CgaCtaId ;  /* 0x00000000000c7919 */ /* 0x000e220000008800 */
[----:B------:R-:W-:Y:S02]  /*8920*/  MOV R9, 0x400 ;  /* 0x0000040000097802 */ /* 0x000fe40000000f00 */
[----:B------:R-:W-:Y:S02]  /*8930*/  LOP3.LUT P1, RZ, R0, 0x7f, RZ, 0xc0, !PT ;  /* 0x0000007f00ff7812 */ /* 0x000fe4000782c0ff */
[----:B0-----:R-:W-:Y:S02]  /*8940*/  LEA R19, R12, R9, 0x18 ;  /* 0x000000090c137211 */ /* 0x001fe400078ec0ff */
[----:B------:R-:W-:-:S09]  /*8950*/  SHF.L.U32 R9, R7, 0x1f, RZ ;  /* 0x0000001f07097819 */ /* 0x000fd200000006ff */
[----:B------:R-:W0:Y:S01]  /*8960*/  @!P1 LDC R12, c[0x0][0x500] ;  /* 0x00014000ff0c9b82 */ /* 0x000e220000000800 */
[----:B------:R-:W-:-:S04]  /*8970*/  IMAD R20, R8, 0x8, R19 ;  /* 0x0000000808147824 */ /* 0x000fc800078e0213 */
[----:B------:R-:W1:Y:S02]  /*8980*/  SYNCS.PHASECHK.TRANS64.TRYWAIT P0, [R20+URZ+0x28], R9 ;  /* 0x00002809140075a7 */ /* 0x000e64000800017f */
[----:B-1----:R-:W-:Y:S05]  /*8990*/  @!P0 BRA `(.L_x_179) ;  /* 0x0000000c009c8947 */ /* 0x002fea0003800000 */
.L_x_199:
[----:B-1----:R-:W-:Y:S01]  /*89a0*/  PRMT R9, R14, 0x9910, RZ ;  /* 0x000099100e097816 */ /* 0x002fe200000000ff */
[----:B0-----:R0:W-:Y:S03]  /*89b0*/  @!P1 SYNCS.ARRIVE.TRANS64 RZ, [R20+URZ], R12 ;  /* 0x0000000c14ff99a7 */ /* 0x0011e6000800003f */
[----:B------:R-:W-:-:S13]  /*89c0*/  ISETP.NE.AND P0, PT, R9, 0x2, PT ;  /* 0x000000020900780c */ /* 0x000fda0003f05270 */
[----:B0-----:R-:W-:Y:S05]  /*89d0*/  @P0 BRA `(.L_x_180) ;  /* 0x0000000000040947 */ /* 0x001fea0003800000 */
[----:B------:R-:W-:Y:S01]  /*89e0*/  BPT.TRAP 0x1 ;  /* 0x000000040000795c */ /* 0x000fe20000300000 */
.L_x_180:
[----:B------:R-:W-:Y:S01]  /*89f0*/  LEA R9, R8, UR27, 0x1 ;  /* 0x0000001b08097c11 */ /* 0x000fe2000f8e08ff */
[----:B------:R-:W-:Y:S01]  /*8a00*/  VIADD R6, R6, 0xffffffff ;  /* 0xffffffff06067836 */ /* 0x000fe20000000000 */
[----:B------:R-:W-:Y:S01]  /*8a10*/  R2UR UR11, R8 ;  /* 0x00000000080b72ca */ /* 0x000fe200000e0000 */
[----:B------:R-:W-:Y:S01]  /*8a20*/  UIADD3 UR16, UP0, UR28, 0xf0, URZ ;  /* 0x000000f01c107890 */ /* 0x000fe2000ff1e03f */
[----:B------:R-:W-:Y:S01]  /*8a30*/  R2UR UR22, R19 ;  /* 0x00000000131672ca */ /* 0x000fe200000e0000 */
[----:B------:R-:W-:Y:S01]  /*8a40*/  IMAD.U32 R9, R9, 0x1000, R19 ;  /* 0x0000100009097824 */ /* 0x000fe200078e0013 */
[----:B------:R-:W-:Y:S01]  /*8a50*/  R2UR UR23, R18 ;  /* 0x00000000121772ca */ /* 0x000fe200000e0000 */
[----:B------:R-:W-:Y:S01]  /*8a60*/  UIADD3 UR32, UP1, UR28, 0x1f0, URZ ;  /* 0x000001f01c207890 */ /* 0x000fe2000ff3e03f */
[----:B------:R-:W-:Y:S01]  /*8a70*/  R2UR UR9, R20 ;  /* 0x00000000140972ca */ /* 0x000fe200000e0000 */
[----:B------:R-:W-:Y:S01]  /*8a80*/  UIADD3.X UR17, URZ, UR29, URZ, UP0, !UPT ;  /* 0x0000001d3f117290 */ /* 0x000fe200087fe43f */
[----:B------:R-:W-:Y:S01]  /*8a90*/  R2UR UR8, R9 ;  /* 0x00000000090872ca */ /* 0x000fe200000e0000 */
[----:B------:R-:W-:Y:S01]  /*8aa0*/  UPRMT UR20, URZ, 0x5410, UR15 ;  /* 0x000054103f147896 */ /* 0x000fe2000800000f */
[----:B------:R-:W-:Y:S01]  /*8ab0*/  R2UR UR10, R21 ;  /* 0x00000000150a72ca */ /* 0x000fe200000e0000 */
[----:B------:R-:W-:Y:S01]  /*8ac0*/  VIADD R8, R8, 0x1 ;  /* 0x0000000108087836 */ /* 0x000fe20000000000 */
[----:B------:R-:W-:Y:S01]  /*8ad0*/  R2UR UR12, R16 ;  /* 0x00000000100c72ca */ /* 0x000fe200000e0000 */
[----:B------:R-:W-:Y:S01]  /*8ae0*/  ULEA UR11, UR11, UR7, 0xb ;  /* 0x000000070b0b7291 */ /* 0x000fe2000f8e583f */
[----:B------:R-:W-:Y:S01]  /*8af0*/  R2UR UR26, R17 ;  /* 0x00000000111a72ca */ /* 0x000fe200000e0000 */
[----:B------:R-:W-:Y:S01]  /*8b00*/  UPRMT UR30, URZ, 0x5410, UR14 ;  /* 0x000054103f1e7896 */ /* 0x000fe2000800000e */
[----:B------:R-:W-:Y:S01]  /*8b10*/  ISETP.GT.AND P1, PT, R6, 0x1, PT ;  /* 0x000000010600780c */ /* 0x000fe20003f24270 */
[----:B------:R-:W-:Y:S01]  /*8b20*/  UIADD3 UR22, UR22, 0xa100, UR11 ;  /* 0x0000a10016167890 */ /* 0x000fe2000fffe00b */
[----:B------:R-:W-:Y:S01]  /*8b30*/  ISETP.NE.AND P0, PT, R8, 0x5, PT ;  /* 0x000000050800780c */ /* 0x000fe20003f05270 */
[----:B------:R-:W-:Y:S01]  /*8b40*/  UIADD3.X UR33, URZ, UR29, URZ, UP1, !UPT ;  /* 0x0000001d3f217290 */ /* 0x000fe20008ffe43f */
[----:B------:R-:W-:Y:S01]  /*8b50*/  VIADD R21, R21, 0x20 ;  /* 0x0000002015157836 */ /* 0x000fe20000000000 */
[----:B------:R-:W-:Y:S01]  /*8b60*/  UIADD3 UR8, UR8, 0x100, URZ ;  /* 0x0000010008087890 */ /* 0x000fe2000fffe03f */
[----:B------:R-:W-:Y:S01]  /*8b70*/  SEL R12, RZ, 0x1, P0 ;  /* 0x00000001ff0c7807 */ /* 0x000fe20000000000 */
[----:B------:R-:W-:Y:S01]  /*8b80*/  UMOV UR18, 0x0 ;  /* 0x0000000000127882 */ /* 0x000fe20000000000 */
[----:B------:R-:W-:Y:S01]  /*8b90*/  UMOV UR19, 0x10000000 ;  /* 0x1000000000137882 */ /* 0x000fe20000000000 */
[----:B------:R-:W-:Y:S01]  /*8ba0*/  UMOV UR11, UR23 ;  /* 0x00000017000b7c82 */ /* 0x000fe20008000000 */
[----:B------:R-:W-:-:S02]  /*8bb0*/  LOP3.LUT R7, R7, R12, RZ, 0x3c, !PT ;  /* 0x0000000c07077212 */ /* 0x000fc400078e3cff */
[----:B------:R-:W-:Y:S02]  /*8bc0*/  SEL R8, R8, RZ, P0 ;  /* 0x000000ff08087207 */ /* 0x000fe40000000000 */
[----:B------:R0:W-:Y:S02]  /*8bd0*/  UTMALDG.3D.MULTICAST [UR8], [UR16], UR20, desc[UR18] ;  /* 0x00001208100073b4 */ /* 0x0001e40008011814 */
[----:B0-----:R-:W-:Y:S01]  /*8be0*/  UMOV UR8, UR22 ;  /* 0x0000001600087c82 */ /* 0x001fe20008000000 */
[----:B------:R-:W-:Y:S02]  /*8bf0*/  UMOV UR11, UR26 ;  /* 0x0000001a000b7c82 */ /* 0x000fe40008000000 */
[----:B------:R0:W-:Y:S02]  /*8c00*/  UTMALDG.3D.MULTICAST [UR8], [UR32], UR30, desc[UR18] ;  /* 0x00001208200073b4 */ /* 0x0001e4000801181e */
[----:B0-----:R-:W-:Y:S05]  /*8c10*/  @P1 BRA `(.L_x_181) ;  /* 0xfffffffc003c1947 */ /* 0x001fea000383ffff */
.L_x_178:
[----:B------:R-:W-:Y:S05]  /*8c20*/  BSYNC B1 ;  /* 0x0000000000017941 */ /* 0x000fea0003800000 */
.L_x_177:
[----:B------:R-:W-:Y:S01]  /*8c30*/  LOP3.LUT P1, RZ, R13, 0xff, RZ, 0xc0, !PT ;  /* 0x000000ff0dff7812 */ /* 0x000fe2000782c0ff */
[C---:B------:R-:W-:Y:S01]  /*8c40*/  IMAD.IADD R15, R10.reuse, 0x1, R15 ;  /* 0x000000010a0f7824 */ /* 0x040fe200078e020f */
[----:B------:R-:W-:Y:S01]  /*8c50*/  ULDC.64 UR8, c[0x0][0x650] ;  /* 0x0001940000087ab9 */ /* 0x000fe20000000a00 */
[C---:B------:R-:W-:Y:S01]  /*8c60*/  ISETP.GE.U32.AND P2, PT, R10.reuse, 0x5, PT ;  /* 0x000000050a00780c */ /* 0x040fe20003f46070 */
[----:B------:R-:W-:Y:S01]  /*8c70*/  BSSY B1, `(.L_x_182) ;  /* 0x0000069000017945 */ /* 0x000fe20003800000 */
[----:B------:R-:W-:Y:S01]  /*8c80*/  IMAD.MOV.U32 R17, RZ, RZ, -0x1 ;  /* 0xffffffffff117424 */ /* 0x000fe200078e00ff */
[----:B------:R-:W-:Y:S01]  /*8c90*/  ISETP.GT.U32.AND P0, PT, R15, 0x4, PT ;  /* 0x000000040f00780c */ /* 0x000fe20003f04070 */
[----:B------:R-:W-:Y:S01]  /*8ca0*/  IMAD.MOV.U32 R16, RZ, RZ, -0x1 ;  /* 0xffffffffff107424 */ /* 0x000fe200078e00ff */
[----:B------:R-:W-:Y:S02]  /*8cb0*/  PRMT R13, RZ, 0x7610, R13 ;  /* 0x00007610ff0d7816 */ /* 0x000fe4000000000d */
[----:B------:R-:W-:-:S03]  /*8cc0*/  ISETP.LT.U32.AND P0, PT, R10, 0x5, P0 ;  /* 0x000000050a00780c */ /* 0x000fc60000701070 */
[----:B------:R-:W0:Y:S01]  /*8cd0*/  @P1 S2R R7, SR_CgaCtaId ;  /* 0x0000000000071919 */ /* 0x000e220000008800 */
[----:B------:R-:W-:-:S04]  /*8ce0*/  @P1 MOV R6, 0x400 ;  /* 0x0000040000061802 */ /* 0x000fc80000000f00 */
[----:B0-----:R-:W-:Y:S01]  /*8cf0*/  @P1 LEA R8, R7, R6, 0x18 ;  /* 0x0000000607081211 */ /* 0x001fe200078ec0ff */
[----:B------:R-:W-:Y:S01]  /*8d00*/  IMAD.WIDE.U32 R6, R15, -0x33333333, RZ ;  /* 0xcccccccd0f067825 */ /* 0x000fe200078e00ff */
[----:B------:R-:W-:Y:S02]  /*8d10*/  SEL R6, RZ, 0x1, !P0 ;  /* 0x00000001ff067807 */ /* 0x000fe40004000000 */
[----:B------:R0:W-:Y:S01]  /*8d20*/  @P1 SYNCS.ARRIVE.TRANS64.A1T0 RZ, [R8+URZ+0x68], RZ ;  /* 0x000068ff08ff19a7 */ /* 0x0001e2000810003f */
[----:B------:R-:W-:Y:S02]  /*8d30*/  IADD3 R2, P1, R2, UR24, RZ ;  /* 0x0000001802027c10 */ /* 0x000fe4000ff3e0ff */
[----:B------:R-:W-:Y:S01]  /*8d40*/  LOP3.LUT R11, R11, R6, RZ, 0x3c, !PT ;  /* 0x000000060b0b7212 */ /* 0x000fe200078e3cff */
[----:B------:R-:W-:Y:S01]  /*8d50*/  IMAD.MOV.U32 R6, RZ, RZ, -0x1 ;  /* 0xffffffffff067424 */ /* 0x000fe200078e00ff */
[----:B------:R-:W-:Y:S02]  /*8d60*/  IADD3.X R3, R3, UR21, RZ, P1, !PT ;  /* 0x0000001503037c10 */ /* 0x000fe40008ffe4ff */
[----:B------:R-:W-:-:S02]  /*8d70*/  ISETP.GE.U32.AND P0, PT, R2, UR8, PT ;  /* 0x0000000802007c0c */ /* 0x000fc4000bf06070 */
[----:B0-----:R-:W-:Y:S02]  /*8d80*/  SHF.R.U32.HI R8, RZ, 0x2, R7 ;  /* 0x00000002ff087819 */ /* 0x001fe40000011607 */
[----:B------:R-:W-:Y:S02]  /*8d90*/  ISETP.GE.U32.AND.EX P0, PT, R3, UR9, PT, P0 ;  /* 0x0000000903007c0c */ /* 0x000fe4000bf06100 */
[----:B------:R-:W-:Y:S01]  /*8da0*/  @P2 LOP3.LUT R11, R11, 0x1, R8, 0x78, !PT ;  /* 0x000000010b0b2812 */ /* 0x000fe200078e7808 */
[----:B------:R-:W-:Y:S01]  /*8db0*/  IMAD R15, R8, -0x5, R15 ;  /* 0xfffffffb080f7824 */ /* 0x000fe200078e020f */
[----:B------:R-:W-:-:S09]  /*8dc0*/  PRMT R7, RZ, 0x7610, R7 ;  /* 0x00007610ff077816 */ /* 0x000fd20000000007 */
[----:B------:R-:W-:Y:S05]  /*8dd0*/  @P0 BRA `(.L_x_183) ;  /* 0x0000000400480947 */ /* 0x000fea0003800000 */
[----:B------:R-:W0:Y:S01]  /*8de0*/  S2R R17, SR_CTAID.X ;  /* 0x0000000000117919 */ /* 0x000e220000002500 */
[----:B------:R-:W-:Y:S01]  /*8df0*/  ULDC.64 UR8, c[0x0][0x628] ;  /* 0x00018a0000087ab9 */ /* 0x000fe20000000a00 */
[----:B------:R-:W1:Y:S01]  /*8e00*/  LDC R18, c[0x0][0x144] ;  /* 0x00005100ff127b82 */ /* 0x000e620000000800 */
[----:B------:R-:W-:Y:S01]  /*8e10*/  ISETP.NE.U32.AND P0, PT, RZ, UR8, PT ;  /* 0x00000008ff007c0c */ /* 0x000fe2000bf05070 */
[----:B------:R-:W2:Y:S01]  /*8e20*/  S2R R12, SR_CTAID.Y ;  /* 0x00000000000c7919 */ /* 0x000ea20000002600 */
[----:B------:R-:W-:Y:S01]  /*8e30*/  ULDC UR10, c[0x0][0x150] ;  /* 0x00005400000a7ab9 */ /* 0x000fe20000000800 */
[----:B------:R-:W-:Y:S01]  /*8e40*/  ULDC UR11, c[0x0][0x630] ;  /* 0x00018c00000b7ab9 */ /* 0x000fe20000000800 */
[----:B------:R-:W-:Y:S01]  /*8e50*/  ISETP.NE.AND.EX P0, PT, RZ, UR9, PT, P0 ;  /* 0x00000009ff007c0c */ /* 0x000fe2000bf05300 */
[----:B------:R-:W-:Y:S01]  /*8e60*/  IMAD.MOV.U32 R6, RZ, RZ, R2 ;  /* 0x000000ffff067224 */ /* 0x000fe200078e0002 */
[----:B0-----:R-:W-:-:S05]  /*8e70*/  I2FP.F32.U32 R7, R17 ;  /* 0x0000001100077245 */ /* 0x001fca0000201000 */
[----:B------:R-:W-:Y:S01]  /*8e80*/  FMUL R20, R7, UR10 ;  /* 0x0000000a07147c20 */ /* 0x000fe20008400000 */
[----:B------:R-:W-:-:S05]  /*8e90*/  IMAD.MOV.U32 R7, RZ, RZ, R3 ;  /* 0x000000ffff077224 */ /* 0x000fca00078e0003 */
[----:B--2---:R-:W-:Y:S05]  /*8ea0*/  @!P0 BRA `(.L_x_184) ;  /* 0x0000000000288947 */ /* 0x004fea0003800000 */
[----:B------:R-:W-:Y:S02]  /*8eb0*/  ULDC UR10, c[0x0][0x634] ;  /* 0x00018d00000a7ab9 */ /* 0x000fe40000000800 */
[----:B------:R-:W-:-:S05]  /*8ec0*/  IADD3 R7, P0, R2, UR10, RZ ;  /* 0x0000000a02077c10 */ /* 0x000fca000ff1e0ff */
[----:B------:R-:W-:-:S04]  /*8ed0*/  IMAD.X R19, RZ, RZ, R3, P0 ;  /* 0x000000ffff137224 */ /* 0x000fc800000e0603 */
[----:B------:R-:W-:-:S04]  /*8ee0*/  IMAD.WIDE.U32 R8, R19, UR8, RZ ;  /* 0x0000000813087c25 */ /* 0x000fc8000f8e00ff */
[----:B------:R-:W-:-:S04]  /*8ef0*/  IMAD.WIDE.U32 R8, P0, R7, UR9, R8 ;  /* 0x0000000907087c25 */ /* 0x000fc8000f800008 */
[----:B------:R-:W-:-:S04]  /*8f00*/  IMAD.WIDE.U32 R6, R7, UR8, RZ ;  /* 0x0000000807067c25 */ /* 0x000fc8000f8e00ff */
[----:B------:R-:W-:Y:S01]  /*8f10*/  IMAD.MOV.U32 R6, RZ, RZ, R9 ;  /* 0x000000ffff067224 */ /* 0x000fe200078e0009 */
[----:B------:R-:W-:Y:S01]  /*8f20*/  IADD3 RZ, P1, R7, R8, RZ ;  /* 0x0000000807ff7210 */ /* 0x000fe20007f3e0ff */
[----:B------:R-:W-:-:S04]  /*8f30*/  IMAD.X R7, RZ, RZ, RZ, P0 ;  /* 0x000000ffff077224 */ /* 0x000fc800000e06ff */
[----:B------:R-:W-:-:S08]  /*8f40*/  IMAD.WIDE.U32.X R6, R19, UR9, R6, P1 ;  /* 0x0000000913067c25 */ /* 0x000fd000088e0406 */
.L_x_184:
[--C-:B------:R-:W-:Y:S01]  /*8f50*/  SHF.R.U64 R16, R6, UR11, R7.reuse ;  /* 0x0000000b06107c19 */ /* 0x100fe20008001207 */
[----:B------:R-:W0:Y:S01]  /*8f60*/  F2I.U32.TRUNC.NTZ R20, R20 ;  /* 0x0000001400147305 */ /* 0x000e22000020f000 */
[----:B------:R-:W-:Y:S01]  /*8f70*/  SHF.R.U32.HI R6, RZ, UR11, R7 ;  /* 0x0000000bff067c19 */ /* 0x000fe20008011607 */
[----:B------:R-:W-:Y:S01]  /*8f80*/  ULDC.64 UR8, c[0x0][0x620] ;  /* 0x0001880000087ab9 */ /* 0x000fe20000000a00 */
[----:B------:R-:W-:Y:S01]  /*8f90*/  IADD3 R9, P0, RZ, -R16, RZ ;  /* 0x80000010ff097210 */ /* 0x000fe20007f1e0ff */
[----:B------:R-:W-:Y:S01]  /*8fa0*/  ULDC.64 UR10, c[0x0][0x640] ;  /* 0x00019000000a7ab9 */ /* 0x000fe20000000a00 */
[----:B------:R-:W2:Y:S03]  /*8fb0*/  LDC R21, c[0x0][0x148] ;  /* 0x00005200ff157b82 */ /* 0x000ea60000000800 */
[----:B------:R-:W-:Y:S01]  /*8fc0*/  IMAD.X R6, RZ, RZ, ~R6, P0 ;  /* 0x000000ffff067224 */ /* 0x000fe200000e0e06 */
[----:B------:R-:W-:-:S03]  /*8fd0*/  ISETP.NE.U32.AND P0, PT, RZ, UR10, PT ;  /* 0x0000000aff007c0c */ /* 0x000fc6000bf05070 */
[----:B------:R-:W-:Y:S01]  /*8fe0*/  IMAD R8, R6, UR8, RZ ;  /* 0x0000000806087c24 */ /* 0x000fe2000f8e02ff */
[----:B------:R-:W-:Y:S01]  /*8ff0*/  ISETP.NE.AND.EX P0, PT, RZ, UR11, PT, P0 ;  /* 0x0000000bff007c0c */ /* 0x000fe2000bf05300 */
[----:B------:R-:W-:Y:S01]  /*9000*/  IMAD.WIDE.U32 R6, R9, UR8, R2 ;  /* 0x0000000809067c25 */ /* 0x000fe2000f8e0002 */
[----:B------:R-:W-:-:S03]  /*9010*/  ULDC UR8, c[0x0][0x618] ;  /* 0x0001860000087ab9 */ /* 0x000fc60000000800 */
[----:B------:R-:W-:Y:S01]  /*9020*/  IMAD R9, R9, UR9, R8 ;  /* 0x0000000909097c24 */ /* 0x000fe2000f8e0208 */
[----:B------:R-:W-:Y:S01]  /*9030*/  ULDC UR9, c[0x0][0x154] ;  /* 0x0000550000097ab9 */ /* 0x000fe20000000800 */
[----:B0-----:R-:W-:Y:S02]  /*9040*/  IMAD.MOV R8, RZ, RZ, -R20 ;  /* 0x000000ffff087224 */ /* 0x001fe400078e0a14 */
[----:B------:R-:W-:Y:S02]  /*9050*/  IMAD.IADD R7, R7, 0x1, R9 ;  /* 0x0000000107077824 */ /* 0x000fe400078e0209 */
[----:B-1----:R-:W-:Y:S01]  /*9060*/  IMAD R17, R18, R8, R17 ;  /* 0x0000000812117224 */ /* 0x002fe200078e0211 */
[----:B------:R-:W-:Y:S02]  /*9070*/  I2FP.F32.U32 R8, R12 ;  /* 0x0000000c00087245 */ /* 0x000fe40000201000 */
[--C-:B------:R-:W-:Y:S02]  /*9080*/  SHF.R.U64 R18, R6, UR8, R7.reuse ;  /* 0x0000000806127c19 */ /* 0x100fe40008001207 */
[----:B------:R-:W-:Y:S01]  /*9090*/  SHF.R.U32.HI R7, RZ, UR8, R7 ;  /* 0x00000008ff077c19 */ /* 0x000fe20008011607 */
[----:B------:R-:W-:Y:S01]  /*90a0*/  FMUL R8, R8, UR9 ;  /* 0x0000000908087c20 */ /* 0x000fe20008400000 */
[----:B------:R-:W-:-:S02]  /*90b0*/  ULDC UR8, c[0x0][0x608] ;  /* 0x0001820000087ab9 */ /* 0x000fc40000000800 */
[--C-:B------:R-:W-:Y:S01]  /*90c0*/  SHF.R.U64 R20, R18, UR8, R7.reuse ;  /* 0x0000000812147c19 */ /* 0x100fe20008001207 */
[----:B------:R0:W1:Y:S01]  /*90d0*/  F2I.U32.TRUNC.NTZ R22, R8 ;  /* 0x0000000800167305 */ /* 0x000062000020f000 */
[----:B------:R-:W-:Y:S01]  /*90e0*/  SHF.R.U32.HI R7, RZ, UR8, R7 ;  /* 0x00000008ff077c19 */ /* 0x000fe20008011607 */
[----:B------:R-:W-:-:S03]  /*90f0*/  ULDC UR8, c[0x0][0x658] ;  /* 0x0001960000087ab9 */ /* 0x000fc60000000800 */
[--C-:B------:R-:W-:Y:S02]  /*9100*/  SHF.R.U64 R19, R20, UR8, R7.reuse ;  /* 0x0000000814137c19 */ /* 0x100fe40008001207 */
[----:B------:R-:W-:-:S03]  /*9110*/  SHF.R.U32.HI R23, RZ, UR8, R7 ;  /* 0x00000008ff177c19 */ /* 0x000fc60008011607 */
[----:B------:R-:W-:Y:S02]  /*9120*/  IMAD.MOV.U32 R6, RZ, RZ, R19 ;  /* 0x000000ffff067224 */ /* 0x000fe400078e0013 */
[----:B------:R-:W-:Y:S01]  /*9130*/  IMAD.MOV.U32 R7, RZ, RZ, R23 ;  /* 0x000000ffff077224 */ /* 0x000fe200078e0017 */
[----:B0-----:R-:W-:Y:S06]  /*9140*/  @!P0 BRA `(.L_x_185) ;  /* 0x0000000000288947 */ /* 0x001fec0003800000 */
        /* <DEDUP_REMOVED lines=10> */
.L_x_185:
[----:B------:R-:W-:Y:S01]  /*91f0*/  ULDC UR8, c[0x0][0x648] ;  /* 0x0001920000087ab9 */ /* 0x000fe20000000800 */
[----:B-1----:R-:W-:Y:S01]  /*9200*/  IMAD.MOV R22, RZ, RZ, -R22 ;  /* 0x000000ffff167224 */ /* 0x002fe200078e0a16 */
[----:B------:R-:W-:Y:S01]  /*9210*/  SHF.R.U64 R7, R6, UR8, R7 ;  /* 0x0000000806077c19 */ /* 0x000fe20008001207 */
[----:B------:R-:W-:Y:S01]  /*9220*/  ULDC UR8, c[0x0][0x638] ;  /* 0x00018e0000087ab9 */ /* 0x000fe20000000800 */
[----:B------:R-:W-:Y:S01]  /*9230*/  LOP3.LUT R6, R20, UR13, RZ, 0xc0, !PT ;  /* 0x0000000d14067c12 */ /* 0x000fe2000f8ec0ff */
[----:B--2---:R-:W-:Y:S01]  /*9240*/  @P3 IMAD R17, R21, R22, R12 ;  /* 0x0000001615113224 */ /* 0x004fe200078e020c */
[----:B------:R-:W-:Y:S01]  /*9250*/  LOP3.LUT R18, R18, UR4, RZ, 0xc0, !PT ;  /* 0x0000000412127c12 */ /* 0x000fe2000f8ec0ff */
[----:B------:R-:W-:Y:S01]  /*9260*/  IMAD.MOV R8, RZ, RZ, -R7 ;  /* 0x000000ffff087224 */ /* 0x000fe200078e0a07 */
[----:B------:R-:W-:Y:S01]  /*9270*/  ULDC UR9, c[0x0][0x610] ;  /* 0x0001840000097ab9 */ /* 0x000fe20000000800 */
[----:B------:R-:W-:Y:S02]  /*9280*/  IMAD R6, R7, UR5, R6 ;  /* 0x0000000507067c24 */ /* 0x000fe4000f8e0206 */
[----:B------:R-:W-:Y:S01]  /*9290*/  IMAD R19, R8, UR8, R19 ;  /* 0x0000000808137c24 */ /* 0x000fe2000f8e0213 */
[----:B------:R-:W-:Y:S01]  /*92a0*/  ULDC UR8, c[0x0][0x600] ;  /* 0x0001800000087ab9 */ /* 0x000fe20000000800 */
[----:B------:R-:W-:-:S02]  /*92b0*/  IMAD R6, R6, UR9, R17 ;  /* 0x0000000906067c24 */ /* 0x000fc4000f8e0211 */
[----:B------:R-:W-:Y:S02]  /*92c0*/  IMAD R19, R19, UR8, R18 ;  /* 0x0000000813137c24 */ /* 0x000fe4000f8e0212 */
[----:B------:R-:W-:-:S03]  /*92d0*/  IMAD.MOV.U32 R7, RZ, RZ, 0x1 ;  /* 0x00000001ff077424 */ /* 0x000fc600078e00ff */
[----:B------:R-:W-:Y:S02]  /*92e0*/  SEL R17, R19, R6, !P3 ;  /* 0x0000000613117207 */ /* 0x000fe40005800000 */
[----:B------:R-:W-:-:S07]  /*92f0*/  SEL R6, R6, R19, !P3 ;  /* 0x0000001306067207 */ /* 0x000fce0005800000 */
.L_x_183:
[----:B------:R-:W-:Y:S05]  /*9300*/  BSYNC B1 ;  /* 0x0000000000017941 */ /* 0x000fea0003800000 */
.L_x_182:
[----:B------:R-:W-:-:S13]  /*9310*/  LOP3.LUT P0, RZ, R7, 0xff, RZ, 0xc0, !PT ;  /* 0x000000ff07ff7812 */ /* 0x000fda000780c0ff */
[----:B------:R-:W-:Y:S05]  /*9320*/  @P0 BRA `(.L_x_186) ;  /* 0xfffffff400400947 */ /* 0x000fea000383ffff */
[----:B------:R-:W-:Y:S05]  /*9330*/  BSYNC B0 ;  /* 0x0000000000007941 */ /* 0x000fea0003800000 */
.L_x_175:
[----:B------:R-:W-:-:S03]  /*9340*/  UMOV UR8, 0xffffffff ;  /* 0xffffffff00087882 */ /* 0x000fc60000000000 */
[----:B------:R-:W-:Y:S05]  /*9350*/  BRA.DIV UR8, `(.L_x_187) ;  /* 0x0000000608407947 */ /* 0x000fea000b800000 */
[----:B------:R-:W-:-:S13]  /*9360*/  ELECT P0, URZ, PT ;  /* 0x00000000003f782f */ /* 0x000fda0003800000 */
.L_x_202:
[----:B------:R-:W-:Y:S04]  /*9370*/  BSSY B0, `(.L_x_188) ;  /* 0x0000034000007945 */ /* 0x000fe80003800000 */
[----:B------:R-:W-:Y:S05]  /*9380*/  @!P0 BRA `(.L_x_189) ;  /* 0x0000000000c88947 */ /* 0x000fea0003800000 */
[----:B------:R-:W-:-:S04]  /*9390*/  LOP3.LUT R4, R4, 0x2, RZ, 0xfc, !PT ;  /* 0x0000000204047812 */ /* 0x000fc800078efcff */
[----:B------:R-:W-:-:S13]  /*93a0*/  ISETP.NE.AND P0, PT, R4, 0x3, PT ;  /* 0x000000030400780c */ /* 0x000fda0003f05270 */
[----:B------:R-:W-:Y:S05]  /*93b0*/  @!P0 BRA `(.L_x_190) ;  /* 0x0000000000048947 */ /* 0x000fea0003800000 */
[----:B------:R-:W-:Y:S01]  /*93c0*/  BPT.TRAP 0x1 ;  /* 0x000000040000795c */ /* 0x000fe20000300000 */
.L_x_190:
[----:B------:R-:W0:Y:S01]  /*93d0*/  S2R R3, SR_CgaCtaId ;  /* 0x0000000000037919 */ /* 0x000e220000008800 */
[----:B------:R-:W-:-:S04]  /*93e0*/  MOV R0, 0x400 ;  /* 0x0000040000007802 */ /* 0x000fc80000000f00 */
[----:B0-----:R-:W-:Y:S02]  /*93f0*/  LEA R0, R3, R0, 0x18 ;  /* 0x0000000003007211 */ /* 0x001fe400078ec0ff */
[----:B------:R-:W-:-:S03]  /*9400*/  SHF.L.U32 R3, R11, 0x1f, RZ ;  /* 0x0000001f0b037819 */ /* 0x000fc600000006ff */
[----:B------:R-:W-:-:S04]  /*9410*/  VIADD R0, R0, 0x28 ;  /* 0x0000002800007836 */ /* 0x000fc80000000000 */
[C---:B------:R-:W-:Y:S02]  /*9420*/  IMAD R6, R15.reuse, 0x8, R0 ;  /* 0x000000080f067824 */ /* 0x040fe400078e0200 */
[----:B------:R-:W-:Y:S02]  /*9430*/  VIADD R15, R15, 0x1 ;  /* 0x000000010f0f7836 */ /* 0x000fe40000000000 */
[----:B------:R-:W0:Y:S03]  /*9440*/  SYNCS.PHASECHK.TRANS64.TRYWAIT P0, [R6+URZ], R3 ;  /* 0x00000003060075a7 */ /* 0x000e26000800017f */
[----:B------:R-:W-:-:S04]  /*9450*/  ISETP.NE.AND P1, PT, R15, 0x5, PT ;  /* 0x000000050f00780c */ /* 0x000fc80003f25270 */
[----:B------:R-:W-:Y:S02]  /*9460*/  SEL R2, RZ, 0x1, P1 ;  /* 0x00000001ff027807 */ /* 0x000fe40000800000 */
[----:B------:R-:W-:Y:S02]  /*9470*/  SEL R15, R15, RZ, P1 ;  /* 0x000000ff0f0f7207 */ /* 0x000fe40000800000 */
[----:B------:R-:W-:-:S03]  /*9480*/  LOP3.LUT R8, R11, R2, RZ, 0x3c, !PT ;  /* 0x000000020b087212 */ /* 0x000fc600078e3cff */
[----:B------:R-:W-:Y:S01]  /*9490*/  IMAD R7, R15, 0x8, R0 ;  /* 0x000000080f077824 */ /* 0x000fe200078e0200 */
[----:B------:R-:W-:Y:S01]  /*94a0*/  SHF.L.U32 R4, R8, 0x1f, RZ ;  /* 0x0000001f08047819 */ /* 0x000fe200000006ff */
[----:B0-----:R-:W-:Y:S06]  /*94b0*/  @!P0 BRA `(.L_x_191) ;  /* 0x0000000400088947 */ /* 0x001fec0003800000 */
.L_x_203:
[----:B------:R-:W1:Y:S01]  /*94c0*/  SYNCS.PHASECHK.TRANS64.TRYWAIT P0, [R7+URZ], R4 ;  /* 0x00000004070075a7 */ /* 0x000e62000800017f */
[----:B------:R-:W-:-:S05]  /*94d0*/  VIADD R2, R15, 0x1 ;  /* 0x000000010f027836 */ /* 0x000fca0000000000 */
[----:B------:R-:W-:-:S04]  /*94e0*/  ISETP.NE.AND P1, PT, R2, 0x5, PT ;  /* 0x000000050200780c */ /* 0x000fc80003f25270 */
[----:B0-----:R-:W-:Y:S02]  /*94f0*/  SEL R3, RZ, 0x1, P1 ;  /* 0x00000001ff037807 */ /* 0x001fe40000800000 */
[----:B------:R-:W-:Y:S02]  /*9500*/  SEL R9, R2, RZ, P1 ;  /* 0x000000ff02097207 */ /* 0x000fe40000800000 */
[----:B------:R-:W-:-:S03]  /*9510*/  LOP3.LUT R8, R8, R3, RZ, 0x3c, !PT ;  /* 0x0000000308087212 */ /* 0x000fc600078e3cff */
[----:B------:R-:W-:Y:S01]  /*9520*/  IMAD R10, R9, 0x8, R0 ;  /* 0x00000008090a7824 */ /* 0x000fe200078e0200 */
[----:B------:R-:W-:Y:S01]  /*9530*/  SHF.L.U32 R5, R8, 0x1f, RZ ;  /* 0x0000001f08057819 */ /* 0x000fe200000006ff */
[----:B-1----:R-:W-:Y:S06]  /*9540*/  @!P0 BRA `(.L_x_192) ;  /* 0x0000000000f88947 */ /* 0x002fec0003800000 */
.L_x_204:
[----:B------:R-:W1:Y:S01]  /*9550*/  SYNCS.PHASECHK.TRANS64.TRYWAIT P0, [R10+URZ], R5 ;  /* 0x000000050a0075a7 */ /* 0x000e62000800017f */
[----:B------:R-:W-:-:S05]  /*9560*/  VIADD R2, R9, 0x1 ;  /* 0x0000000109027836 */ /* 0x000fca0000000000 */
[----:B------:R-:W-:-:S04]  /*9570*/  ISETP.NE.AND P1, PT, R2, 0x5, PT ;  /* 0x000000050200780c */ /* 0x000fc80003f25270 */
[----:B------:R-:W-:Y:S02]  /*9580*/  SEL R3, RZ, 0x1, P1 ;  /* 0x00000001ff037807 */ /* 0x000fe40000800000 */
[----:B0-----:R-:W-:Y:S02]  /*9590*/  SEL R7, R2, RZ, P1 ;  /* 0x000000ff02077207 */ /* 0x001fe40000800000 */
[----:B------:R-:W-:-:S03]  /*95a0*/  LOP3.LUT R9, R8, R3, RZ, 0x3c, !PT ;  /* 0x0000000308097212 */ /* 0x000fc600078e3cff */
[----:B------:R-:W-:Y:S01]  /*95b0*/  IMAD R11, R7, 0x8, R0 ;  /* 0x00000008070b7824 */ /* 0x000fe200078e0200 */
[----:B------:R-:W-:Y:S01]  /*95c0*/  SHF.L.U32 R6, R9, 0x1f, RZ ;  /* 0x0000001f09067819 */ /* 0x000fe200000006ff */
[----:B-1----:R-:W-:Y:S06]  /*95d0*/  @!P0 BRA `(.L_x_193) ;  /* 0x0000000000e88947 */ /* 0x002fec0003800000 */
.L_x_205:
[----:B------:R-:W1:Y:S01]  /*95e0*/  SYNCS.PHASECHK.TRANS64.TRYWAIT P0, [R11+URZ], R6 ;  /* 0x000000060b0075a7 */ /* 0x000e62000800017f */
[----:B------:R-:W-:-:S05]  /*95f0*/  VIADD R2, R7, 0x1 ;  /* 0x0000000107027836 */ /* 0x000fca0000000000 */
[----:B------:R-:W-:-:S04]  /*9600*/  ISETP.NE.AND P1, PT, R2, 0x5, PT ;  /* 0x000000050200780c */ /* 0x000fc80003f25270 */
[----:B------:R-:W-:Y:S02]  /*9610*/  SEL R4, RZ, 0x1, P1 ;  /* 0x00000001ff047807 */ /* 0x000fe40000800000 */
[----:B------:R-:W-:Y:S02]  /*9620*/  SEL R3, R2, RZ, P1 ;  /* 0x000000ff02037207 */ /* 0x000fe40000800000 */
[----:B------:R-:W-:Y:S01]  /*9630*/  LOP3.LUT R4, R9, R4, RZ, 0x3c, !PT ;  /* 0x0000000409047212 */ /* 0x000fe200078e3cff */
[----:B-1----:R-:W-:Y:S06]  /*9640*/  @!P0 BRA `(.L_x_194) ;  /* 0x0000000000e08947 */ /* 0x002fec0003800000 */
.L_x_206:
[----:B------:R-:W-:Y:S01]  /*9650*/  IMAD R3, R3, 0x8, R0 ;  /* 0x0000000803037824 */ /* 0x000fe200078e0200 */
[----:B------:R-:W-:-:S07]  /*9660*/  SHF.L.U32 R0, R4, 0x1f, RZ ;  /* 0x0000001f04007819 */ /* 0x000fce00000006ff */
.L_x_195:
[----:B--2---:R2:W3:Y:S02]  /*9670*/  SYNCS.PHASECHK.TRANS64.TRYWAIT P0, [R3+URZ], R0 ;  /* 0x00000000030075a7 */ /* 0x0044e4000800017f */
[----:B---3--:R-:W-:Y:S05]  /*9680*/  @!P0 NANOSLEEP.SYNCS 0x989680 ;  /* 0x009896800000895d */ /* 0x008fea0003900000 */
[----:B------:R-:W3:Y:S02]  /*9690*/  @!P0 SYNCS.PHASECHK.TRANS64 P0, [R3+URZ], R0 ;  /* 0x00000000030085a7 */ /* 0x000ee4000800007f */
[----:B---3--:R-:W-:Y:S05]  /*96a0*/  @!P0 BRA `(.L_x_195) ;  /* 0xfffffffc00f08947 */ /* 0x008fea000383ffff */
.L_x_189:
[----:B------:R-:W-:Y:S05]  /*96b0*/  BSYNC B0 ;  /* 0x0000000000007941 */ /* 0x000fea0003800000 */
.L_x_188:
[----:B------:R-:W-:Y:S05]  /*96c0*/  EXIT ;  /* 0x000000000000794d */ /* 0x000fea0003800000 */
.L_x_21:
[----:B-1----:R-:W-:-:S04]  /*96d0*/  IMAD.U32 R13, RZ, RZ, UR7 ;  /* 0x00000007ff0d7e24 */ /* 0x002fc8000f8e00ff */
[----:B------:R1:W4:Y:S03]  /*96e0*/  SYNCS.PHASECHK.TRANS64.TRYWAIT P0, [R13+URZ], R12 ;  /* 0x0000000c0d0075a7 */ /* 0x000326000800017f */
[----:B----4-:R-:W-:Y:S05]  /*96f0*/  @!P0 NANOSLEEP.SYNCS 0x989680 ;  /* 0x009896800000895d */ /* 0x010fea0003900000 */
[----:B------:R-:W4:Y:S02]  /*9700*/  @!P0 SYNCS.PHASECHK.TRANS64 P0, [R13+URZ], R12 ;  /* 0x0000000c0d0085a7 */ /* 0x000f24000800007f */
[----:B----4-:R-:W-:Y:S05]  /*9710*/  @!P0 BRA `(.L_x_21) ;  /* 0xfffffffc00ec8947 */ /* 0x010fea000383ffff */
[----:B------:R-:W-:Y:S05]  /*9720*/  BRA `(.L_x_20) ;  /* 0xffffff8000447947 */ /* 0x000fea000383ffff */
.L_x_27:
[----:B-1----:R-:W-:-:S04]  /*9730*/  IMAD.U32 R15, RZ, RZ, UR12 ;  /* 0x0000000cff0f7e24 */ /* 0x002fc8000f8e00ff */
[----:B------:R1:W4:Y:S03]  /*9740*/  SYNCS.PHASECHK.TRANS64.TRYWAIT P0, [R15+URZ], R14 ;  /* 0x0000000e0f0075a7 */ /* 0x000326000800017f */
[----:B----4-:R-:W-:Y:S05]  /*9750*/  @!P0 NANOSLEEP.SYNCS 0x989680 ;  /* 0x009896800000895d */ /* 0x010fea0003900000 */
[----:B------:R-:W4:Y:S02]  /*9760*/  @!P0 SYNCS.PHASECHK.TRANS64 P0, [R15+URZ], R14 ;  /* 0x0000000e0f0085a7 */ /* 0x000f24000800007f */
[----:B----4-:R-:W-:Y:S05]  /*9770*/  @!P0 BRA `(.L_x_27) ;  /* 0xfffffffc00ec8947 */ /* 0x010fea000383ffff */
[----:B------:R-:W-:Y:S05]  /*9780*/  BRA `(.L_x_26) ;  /* 0xffffff8800807947 */ /* 0x000fea000383ffff */
.L_x_176:
[----:B------:R-:W-:Y:S01]  /*9790*/  BSSY B1, `(.L_x_196) ;  /* 0x0000006000017945 */ /* 0x000fe20003800000 */
[----:B------:R-:W-:-:S07]  /*97a0*/  IMAD.MOV.U32 R7, RZ, RZ, -0x1 ;  /* 0xffffffffff077424 */ /* 0x000fce00078e00ff */
[----:B------:R-:W-:Y:S05]  /*97b0*/  WARPSYNC.COLLECTIVE R7, `(.L_x_197) ;  /* 0x00000000070c7348 */ /* 0x000fea0003c00000 */
[----:B------:R-:W-:Y:S02]  /*97c0*/  ELECT P0, UR62, PT ;  /* 0x00000000003e782f */ /* 0x000fe40003800000 */
[----:B------:R-:W-:Y:S01]  /*97d0*/  MOV R7, UR62 ;  /* 0x0000003e00077c02 */ /* 0x000fe20008000f00 */
[----:B------:R-:W-:Y:S10]  /*97e0*/  ENDCOLLECTIVE ;  /* 0x000000000000791b */ /* 0x000ff40003800000 */
.L_x_197:
[----:B------:R-:W-:Y:S05]  /*97f0*/  BSYNC B1 ;  /* 0x0000000000017941 */ /* 0x000fea0003800000 */
.L_x_196:
[----:B------:R-:W-:Y:S05]  /*9800*/  BRA `(.L_x_198) ;  /* 0xfffffff000147947 */ /* 0x000fea000383ffff */
.L_x_179:
[----:B-1----:R1:W2:Y:S02]  /*9810*/  SYNCS.PHASECHK.TRANS64.TRYWAIT P0, [R20+URZ+0x28], R9 ;  /* 0x00002809140075a7 */ /* 0x0022a4000800017f */
[----:B--2---:R-:W-:Y:S05]  /*9820*/  @!P0 NANOSLEEP.SYNCS 0x989680 ;  /* 0x009896800000895d */ /* 0x004fea0003900000 */
[----:B------:R-:W2:Y:S02]  /*9830*/  @!P0 SYNCS.PHASECHK.TRANS64 P0, [R20+URZ+0x28], R9 ;  /* 0x00002809140085a7 */ /* 0x000ea4000800007f */
[----:B--2---:R-:W-:Y:S05]  /*9840*/  @!P0 BRA `(.L_x_179) ;  /* 0xfffffffc00f08947 */ /* 0x004fea000383ffff */
[----:B------:R-:W-:Y:S05]  /*9850*/  BRA `(.L_x_199) ;  /* 0xfffffff000507947 */ /* 0x000fea000383ffff */
.L_x_187:
[----:B------:R-:W-:Y:S01]  /*9860*/  BSSY B0, `(.L_x_200) ;  /* 0x0000006000007945 */ /* 0x000fe20003800000 */
[----:B------:R-:W-:-:S07]  /*9870*/  IMAD.MOV.U32 R7, RZ, RZ, -0x1 ;  /* 0xffffffffff077424 */ /* 0x000fce00078e00ff */
[----:B------:R-:W-:Y:S05]  /*9880*/  WARPSYNC.COLLECTIVE R7, `(.L_x_201) ;  /* 0x00000000070c7348 */ /* 0x000fea0003c00000 */
[----:B------:R-:W-:Y:S02]  /*9890*/  ELECT P0, UR62, PT ;  /* 0x00000000003e782f */ /* 0x000fe40003800000 */
[----:B------:R-:W-:Y:S01]  /*98a0*/  MOV R7, UR62 ;  /* 0x0000003e00077c02 */ /* 0x000fe20008000f00 */
[----:B------:R-:W-:Y:S10]  /*98b0*/  ENDCOLLECTIVE ;  /* 0x000000000000791b */ /* 0x000ff40003800000 */
.L_x_201:
[----:B------:R-:W-:Y:S05]  /*98c0*/  BSYNC B0 ;  /* 0x0000000000007941 */ /* 0x000fea0003800000 */
.L_x_200:
[----:B------:R-:W-:Y:S05]  /*98d0*/  BRA `(.L_x_202) ;  /* 0xfffffff800a47947 */ /* 0x000fea000383ffff */
.L_x_191:
[----:B0-----:R0:W1:Y:S02]  /*98e0*/  SYNCS.PHASECHK.TRANS64.TRYWAIT P0, [R6+URZ], R3 ;  /* 0x00000003060075a7 */ /* 0x001064000800017f */
[----:B-1----:R-:W-:Y:S05]  /*98f0*/  @!P0 NANOSLEEP.SYNCS 0x989680 ;  /* 0x009896800000895d */ /* 0x002fea0003900000 */
[----:B------:R-:W1:Y:S02]  /*9900*/  @!P0 SYNCS.PHASECHK.TRANS64 P0, [R6+URZ], R3 ;  /* 0x00000003060085a7 */ /* 0x000e64000800007f */
[----:B-1----:R-:W-:Y:S05]  /*9910*/  @!P0 BRA `(.L_x_191) ;  /* 0xfffffffc00f08947 */ /* 0x002fea000383ffff */
[----:B------:R-:W-:Y:S05]  /*9920*/  BRA `(.L_x_203) ;  /* 0xfffffff800e47947 */ /* 0x000fea000383ffff */
.L_x_192:
[----:B0-----:R0:W1:Y:S02]  /*9930*/  SYNCS.PHASECHK.TRANS64.TRYWAIT P0, [R7+URZ], R4 ;  /* 0x00000004070075a7 */ /* 0x001064000800017f */
[----:B-1----:R-:W-:Y:S05]  /*9940*/  @!P0 NANOSLEEP.SYNCS 0x989680 ;  /* 0x009896800000895d */ /* 0x002fea0003900000 */
[----:B------:R-:W1:Y:S02]  /*9950*/  @!P0 SYNCS.PHASECHK.TRANS64 P0, [R7+URZ], R4 ;  /* 0x00000004070085a7 */ /* 0x000e64000800007f */
[----:B-1----:R-:W-:Y:S05]  /*9960*/  @!P0 BRA `(.L_x_192) ;  /* 0xfffffffc00f08947 */ /* 0x002fea000383ffff */
[----:B------:R-:W-:Y:S05]  /*9970*/  BRA `(.L_x_204) ;  /* 0xfffffff800f47947 */ /* 0x000fea000383ffff */
.L_x_193:
[----:B0-----:R0:W1:Y:S02]  /*9980*/  SYNCS.PHASECHK.TRANS64.TRYWAIT P0, [R10+URZ], R5 ;  /* 0x000000050a0075a7 */ /* 0x001064000800017f */
[----:B-1----:R-:W-:Y:S05]  /*9990*/  @!P0 NANOSLEEP.SYNCS 0x989680 ;  /* 0x009896800000895d */ /* 0x002fea0003900000 */
[----:B------:R-:W1:Y:S02]  /*99a0*/  @!P0 SYNCS.PHASECHK.TRANS64 P0, [R10+URZ], R5 ;  /* 0x000000050a0085a7 */ /* 0x000e64000800007f */
[----:B-1----:R-:W-:Y:S05]  /*99b0*/  @!P0 BRA `(.L_x_193) ;  /* 0xfffffffc00f08947 */ /* 0x002fea000383ffff */
[----:B------:R-:W-:Y:S05]  /*99c0*/  BRA `(.L_x_205) ;  /* 0xfffffffc00047947 */ /* 0x000fea000383ffff */
.L_x_194:
[----:B-1----:R1:W2:Y:S02]  /*99d0*/  SYNCS.PHASECHK.TRANS64.TRYWAIT P0, [R11+URZ], R6 ;  /* 0x000000060b0075a7 */ /* 0x0022a4000800017f */
[----:B--2---:R-:W-:Y:S05]  /*99e0*/  @!P0 NANOSLEEP.SYNCS 0x989680 ;  /* 0x009896800000895d */ /* 0x004fea0003900000 */
[----:B------:R-:W2:Y:S02]  /*99f0*/  @!P0 SYNCS.PHASECHK.TRANS64 P0, [R11+URZ], R6 ;  /* 0x000000060b0085a7 */ /* 0x000ea4000800007f */
[----:B--2---:R-:W-:Y:S05]  /*9a00*/  @!P0 BRA `(.L_x_194) ;  /* 0xfffffffc00f08947 */ /* 0x004fea000383ffff */
[----:B------:R-:W-:Y:S05]  /*9a10*/  BRA `(.L_x_206) ;  /* 0xfffffffc000c7947 */ /* 0x000fea000383ffff */
.L_x_207:
[----:B------:R-:W-:-:S00]  /*9a20*/  BRA `(.L_x_207) ;  /* 0xfffffffc00fc7947 */ /* 0x000fc0000383ffff */
[----:B------:R-:W-:-:S00]  /*9a30*/  NOP ;  /* 0x0000000000007918 */ /* 0x000fc00000000000 */
        /* <DEDUP_REMOVED lines=12> */
.L_x_208:


//--------------------- .nv.shared._ZN7cutlass13device_kernelINS_4gemm6kernel13GemmUniversalIN4cute5tupleIJiiiiEEENS1_10collective13CollectiveMmaINS1_37MainloopSm90TmaGmmaWarpSpecializedFP8ILi5ENS5_IJNS4_1CILi2EEESB_NSA_ILi1EEEEEENS1_35KernelTmaWarpSpecializedCooperativeEEENS5_IJNSA_ILi256EEENSA_ILi64EEENSA_ILi32EEEEEENS_12float_e4m3_tENS5_IJlSC_lEEESK_SL_NS4_8TiledMMAINS4_8MMA_AtomIJNS4_4SM904GMMA30MMA_64x64x32_F32E4M3E4M3_SS_TNILNSP_7ScaleInE1ELSR_1EEEEEENS4_6LayoutINS5_IJSB_SC_SC_EEENS5_IJSC_NSA_ILi0EEESW_EEEEENS5_IJNS4_10UnderscoreESZ_SZ_EEEEENS4_23SM90_TMA_LOAD_MULTICASTENS4_14ComposedLayoutINS4_7SwizzleILi1ELi4ELi3EEENS4_18smem_ptr_flag_bitsILi8EEENSU_INS5_IJNSA_ILi8EEESI_EEENS5_IJSI_SC_EEEEEEEvNS4_8identityES12_S1C_vS1D_EENS_8epilogue10collective6detail29Sm90TmaWarpSpecializedAdapterINS1G_15DefaultEpilogueISK_SL_SL_NS1F_6thread17LinearCombinationISK_Li1EffLNS1K_9ScaleType4KindE0ELNS_15FloatRoundStyleE2ESK_EENS1_15EpilogueDefaultEEEEEvvEEEEvNT_6ParamsE --------------------------
	.section	.nv.shared._ZN7cutlass13device_kernelINS_4gemm6kernel13GemmUniversalIN4cute5tupleIJiiiiEEENS1_10collective13CollectiveMmaINS1_37MainloopSm90TmaGmmaWarpSpecializedFP8ILi5ENS5_IJNS4_1CILi2EEESB_NSA_ILi1EEEEEENS1_35KernelTmaWarpSpecializedCooperativeEEENS5_IJNSA_ILi256EEENSA_ILi64EEENSA_ILi32EEEEEENS_12float_e4m3_tENS5_IJlSC_lEEESK_SL_NS4_8TiledMMAINS4_8MMA_AtomIJNS4_4SM904GMMA30MMA_64x64x32_F32E4M3E4M3_SS_TNILNSP_7ScaleInE1ELSR_1EEEEEENS4_6LayoutINS5_IJSB_SC_SC_EEENS5_IJSC_NSA_ILi0EEESW_EEEEENS5_IJNS4_10UnderscoreESZ_SZ_EEEEENS4_23SM90_TMA_LOAD_MULTICASTENS4_14ComposedLayoutINS4_7SwizzleILi1ELi4ELi3EEENS4_18smem_ptr_flag_bitsILi8EEENSU_INS5_IJNSA_ILi8EEESI_EEENS5_IJSI_SC_EEEEEEEvNS4_8identityES12_S1C_vS1D_EENS_8epilogue10collective6detail29Sm90TmaWarpSpecializedAdapterINS1G_15DefaultEpilogueISK_SL_SL_NS1F_6thread17LinearCombinationISK_Li1EffLNS1K_9ScaleType4KindE0ELNS_15FloatRoundStyleE2ESK_EENS1_15EpilogueDefaultEEEEEvvEEEEvNT_6ParamsE,"aw",@nobits
	.sectionflags	@""
	.align	16
	.zero		1024


//--------------------- .nv.shared.reserved.0     --------------------------
	.section	.nv.shared.reserved.0,"aw",@nobits
	.weak		__nv_reservedSMEM_offset_0_alias
	.size		__nv_reservedSMEM_offset_0_alias, 0, 0
	.other		__nv_reservedSMEM_offset_0_alias,@"STO_CUDA_RESERVED_SHARED STV_DEFAULT"
__nv_reservedSMEM_offset_0_alias:
	.zero		0


//--------------------- .nv.global                --------------------------
	.section	.nv.global,"aw",@nobits
.nv.global:
	.type		_ZN39_INTERNAL_d5c224a4_4_k_cu_21187920_55034cute1_E,@object
	.size		_ZN39_INTERNAL_d5c224a4_4_k_cu_21187920_55034cute1_E,(_ZN39_INTERNAL_d5c224a4_4_k_cu_21187920_55034cuda3std3__45__cpo6cbeginE - _ZN39_INTERNAL_d5c224a4_4_k_cu_21187920_55034cute1_E)
_ZN39_INTERNAL_d5c224a4_4_k_cu_21187920_55034cute1_E:
	.zero		1
	.type		_ZN39_INTERNAL_d5c224a4_4_k_cu_21187920_55034cuda3std3__45__cpo6cbeginE,@object
	.size		_ZN39_INTERNAL_d5c224a4_4_k_cu_21187920_55034cuda3std3__45__cpo6cbeginE,(_ZN39_INTERNAL_d5c224a4_4_k_cu_21187920_55034cuda3std3__48in_placeE - _ZN39_INTERNAL_d5c224a4_4_k_cu_21187920_55034cuda3std3__45__cpo6cbeginE)
_ZN39_INTERNAL_d5c224a4_4_k_cu_21187920_55034cuda3std3__45__cpo6cbeginE:
	.zero		1
	.type		_ZN39_INTERNAL_d5c224a4_4_k_cu_21187920_55034cuda3std3__48in_placeE,@object
	.size		_ZN39_INTERNAL_d5c224a4_4_k_cu_21187920_55034cuda3std3__48in_placeE,(_ZN39_INTERNAL_d5c224a4_4_k_cu_21187920_55034cuda3std6ranges3__45__cpo9iter_moveE - _ZN39_INTERNAL_d5c224a4_4_k_cu_21187920_55034cuda3std3__48in_placeE)
_ZN39_INTERNAL_d5c224a4_4_k_cu_21187920_55034cuda3std3__48in_placeE:
	.zero		1
	.type		_ZN39_INTERNAL_d5c224a4_4_k_cu_21187920_55034cuda3std6ranges3__45__cpo9iter_moveE,@object
	.size		_ZN39_INTERNAL_d5c224a4_4_k_cu_21187920_55034cuda3std6ranges3__45__cpo9iter_moveE,(_ZN39_INTERNAL_d5c224a4_4_k_cu_21187920_55034cuda3std3__45__cpo5beginE - _ZN39_INTERNAL_d5c224a4_4_k_cu_21187920_55034cuda3std6ranges3__45__cpo9iter_moveE)
_ZN39_INTERNAL_d5c224a4_4_k_cu_21187920_55034cuda3std6ranges3__45__cpo9iter_moveE:
	.zero		1
	.type		_ZN39_INTERNAL_d5c224a4_4_k_cu_21187920_55034cuda3std3__45__cpo5beginE,@object
	.size		_ZN39_INTERNAL_d5c224a4_4_k_cu_21187920_55034cuda3std3__45__cpo5beginE,(_ZN39_INTERNAL_d5c224a4_4_k_cu_21187920_55034cuda3std3__441_GLOBAL__N__d5c224a4_4_k_cu_21187920_55036ignoreE - _ZN39_INTERNAL_d5c224a4_4_k_cu_21187920_55034cuda3std3__45__cpo5beginE)
_ZN39_INTERNAL_d5c224a4_4_k_cu_21187920_55034cuda3std3__45__cpo5beginE:
	.zero		1
	.type		_ZN39_INTERNAL_d5c224a4_4_k_cu_21187920_55034cuda3std3__441_GLOBAL__N__d5c224a4_4_k_cu_21187920_55036ignoreE,@object
	.size		_ZN39_INTERNAL_d5c224a4_4_k_cu_21187920_55034cuda3std3__441_GLOBAL__N__d5c224a4_4_k_cu_21187920_55036ignoreE,(_ZN39_INTERNAL_d5c224a4_4_k_cu_21187920_55034cute7productE - _ZN39_INTERNAL_d5c224a4_4_k_cu_21187920_55034cuda3std3__441_GLOBAL__N__d5c224a4_4_k_cu_21187920_55036ignoreE)
_ZN39_INTERNAL_d5c224a4_4_k_cu_21187920_55034cuda3std3__441_GLOBAL__N__d5c224a4_4_k_cu_21187920_55036ignoreE:
	.zero		1
	.type		_ZN39_INTERNAL_d5c224a4_4_k_cu_21187920_55034cute7productE,@object
	.size		_ZN39_INTERNAL_d5c224a4_4_k_cu_21187920_55034cute7productE,(_ZN39_INTERNAL_d5c224a4_4_k_cu_21187920_55034cuda3std3__45__cpo3endE - _ZN39_INTERNAL_d5c224a4_4_k_cu_21187920_55034cute7productE)
_ZN39_INTERNAL_d5c224a4_4_k_cu_21187920_55034cute7productE:
	.zero		1
	.type		_ZN39_INTERNAL_d5c224a4_4_k_cu_21187920_55034cuda3std3__45__cpo3endE,@object
	.size		_ZN39_INTERNAL_d5c224a4_4_k_cu_21187920_55034cuda3std3__45__cpo3endE,(_ZN39_INTERNAL_d5c224a4_4_k_cu_21187920_55034cuda3std3__419piecewise_constructE - _ZN39_INTERNAL_d5c224a4_4_k_cu_21187920_55034cuda3std3__45__cpo3endE)
_ZN39_INTERNAL_d5c224a4_4_k_cu_21187920_55034cuda3std3__45__cpo3endE:
	.zero		1
	.type		_ZN39_INTERNAL_d5c224a4_4_k_cu_21187920_55034cuda3std3__419piecewise_constructE,@object
	.size		_ZN39_INTERNAL_d5c224a4_4_k_cu_21187920_55034cuda3std3__419piecewise_constructE,(_ZN39_INTERNAL_d5c224a4_4_k_cu_21187920_55034cuda3std3__45__cpo4cendE - _ZN39_INTERNAL_d5c224a4_4_k_cu_21187920_55034cuda3std3__419piecewise_constructE)
_ZN39_INTERNAL_d5c224a4_4_k_cu_21187920_55034cuda3std3__419piecewise_constructE:
	.zero		1
	.type		_ZN39_INTERNAL_d5c224a4_4_k_cu_21187920_55034cuda3std3__45__cpo4cendE,@object
	.size		_ZN39_INTERNAL_d5c224a4_4_k_cu_21187920_55034cuda3std3__45__cpo4cendE,(_ZN39_INTERNAL_d5c224a4_4_k_cu_21187920_55034cuda3std6ranges3__45__cpo4swapE - _ZN39_INTERNAL_d5c224a4_4_k_cu_21187920_55034cuda3std3__45__cpo4cendE)
_ZN39_INTERNAL_d5c224a4_4_k_cu_21187920_55034cuda3std3__45__cpo4cendE:
	.zero		1
	.type		_ZN39_INTERNAL_d5c224a4_4_k_cu_21187920_55034cuda3std6ranges3__45__cpo4swapE,@object
	.size		_ZN39_INTERNAL_d5c224a4_4_k_cu_21187920_55034cuda3std6ranges3__45__cpo4swapE,(.L_7 - _ZN39_INTERNAL_d5c224a4_4_k_cu_21187920_55034cuda3std6ranges3__45__cpo4swapE)
_ZN39_INTERNAL_d5c224a4_4_k_cu_21187920_55034cuda3std6ranges3__45__cpo4swapE:
	.zero		1
.L_7:


//--------------------- .nv.constant0._ZN7cutlass13device_kernelINS_4gemm6kernel13GemmUniversalIN4cute5tupleIJiiiiEEENS1_10collective13CollectiveMmaINS1_37MainloopSm90TmaGmmaWarpSpecializedFP8ILi5ENS5_IJNS4_1CILi2EEESB_NSA_ILi1EEEEEENS1_35KernelTmaWarpSpecializedCooperativeEEENS5_IJNSA_ILi256EEENSA_ILi64EEENSA_ILi32EEEEEENS_12float_e4m3_tENS5_IJlSC_lEEESK_SL_NS4_8TiledMMAINS4_8MMA_AtomIJNS4_4SM904GMMA30MMA_64x64x32_F32E4M3E4M3_SS_TNILNSP_7ScaleInE1ELSR_1EEEEEENS4_6LayoutINS5_IJSB_SC_SC_EEENS5_IJSC_NSA_ILi0EEESW_EEEEENS5_IJNS4_10UnderscoreESZ_SZ_EEEEENS4_23SM90_TMA_LOAD_MULTICASTENS4_14ComposedLayoutINS4_7SwizzleILi1ELi4ELi3EEENS4_18smem_ptr_flag_bitsILi8EEENSU_INS5_IJNSA_ILi8EEESI_EEENS5_IJSI_SC_EEEEEEEvNS4_8identityES12_S1C_vS1D_EENS_8epilogue10collective6detail29Sm90TmaWarpSpecializedAdapterINS1G_15DefaultEpilogueISK_SL_SL_NS1F_6thread17LinearCombinationISK_Li1EffLNS1K_9ScaleType4KindE0ELNS_15FloatRoundStyleE2ESK_EENS1_15EpilogueDefaultEEEEEvvEEEEvNT_6ParamsE --------------------------
	.section	.nv.constant0._ZN7cutlass13device_kernelINS_4gemm6kernel13GemmUniversalIN4cute5tupleIJiiiiEEENS1_10collective13CollectiveMmaINS1_37MainloopSm90TmaGmmaWarpSpecializedFP8ILi5ENS5_IJNS4_1CILi2EEESB_NSA_ILi1EEEEEENS1_35KernelTmaWarpSpecializedCooperativeEEENS5_IJNSA_ILi256EEENSA_ILi64EEENSA_ILi32EEEEEENS_12float_e4m3_tENS5_IJlSC_lEEESK_SL_NS4_8TiledMMAINS4_8MMA_AtomIJNS4_4SM904GMMA30MMA_64x64x32_F32E4M3E4M3_SS_TNILNSP_7ScaleInE1ELSR_1EEEEEENS4_6LayoutINS5_IJSB_SC_SC_EEENS5_IJSC_NSA_ILi0EEESW_EEEEENS5_IJNS4_10UnderscoreESZ_SZ_EEEEENS4_23SM90_TMA_LOAD_MULTICASTENS4_14ComposedLayoutINS4_7SwizzleILi1ELi4ELi3EEENS4_18smem_ptr_flag_bitsILi8EEENSU_INS5_IJNSA_ILi8EEESI_EEENS5_IJSI_SC_EEEEEEEvNS4_8identityES12_S1C_vS1D_EENS_8epilogue10collective6detail29Sm90TmaWarpSpecializedAdapterINS1G_15DefaultEpilogueISK_SL_SL_NS1F_6thread17LinearCombinationISK_Li1EffLNS1K_9ScaleType4KindE0ELNS_15FloatRoundStyleE2ESK_EENS1_15EpilogueDefaultEEEEEvvEEEEvNT_6ParamsE,"a",@progbits
	.sectionflags	@""
	.align	4
.nv.constant0._ZN7cutlass13device_kernelINS_4gemm6kernel13GemmUniversalIN4cute5tupleIJiiiiEEENS1_10collective13CollectiveMmaINS1_37MainloopSm90TmaGmmaWarpSpecializedFP8ILi5ENS5_IJNS4_1CILi2EEESB_NSA_ILi1EEEEEENS1_35KernelTmaWarpSpecializedCooperativeEEENS5_IJNSA_ILi256EEENSA_ILi64EEENSA_ILi32EEEEEENS_12float_e4m3_tENS5_IJlSC_lEEESK_SL_NS4_8TiledMMAINS4_8MMA_AtomIJNS4_4SM904GMMA30MMA_64x64x32_F32E4M3E4M3_SS_TNILNSP_7ScaleInE1ELSR_1EEEEEENS4_6LayoutINS5_IJSB_SC_SC_EEENS5_IJSC_NSA_ILi0EEESW_EEEEENS5_IJNS4_10UnderscoreESZ_SZ_EEEEENS4_23SM90_TMA_LOAD_MULTICASTENS4_14ComposedLayoutINS4_7SwizzleILi1ELi4ELi3EEENS4_18smem_ptr_flag_bitsILi8EEENSU_INS5_IJNSA_ILi8EEESI_EEENS5_IJSI_SC_EEEEEEEvNS4_8identityES12_S1C_vS1D_EENS_8epilogue10collective6detail29Sm90TmaWarpSpecializedAdapterINS1G_15DefaultEpilogueISK_SL_SL_NS1F_6thread17LinearCombinationISK_Li1EffLNS1K_9ScaleType4KindE0ELNS_15FloatRoundStyleE2ESK_EENS1_15EpilogueDefaultEEEEEvvEEEEvNT_6ParamsE:
	.zero		1664


//--------------------- SYMBOLS --------------------------

	.type		.nv.reservedSmem.offset0,@object
	.size		.nv.reservedSmem.offset0,0x4
